	.target	sm_100a

	.elftype	@"ET_EXEC"


//--------------------- .note.nv.tkinfo           --------------------------
	.section	.note.nv.tkinfo,"",@"SHT_NOTE"
	.sectionflags	@"SHF_NOTE_NV_TKINFO"
	.tkinfo
        /*0018*/ 	.word	0x00000002
        /*0030*/ 	.string	""
        /*0030*/ 	.string	"ptxas"
        /*0030*/ 	.string	"Cuda compilation tools, release 13.0, V13.0.88"
        /*0030*/ 	.string	"Build cuda_13.0.r13.0/compiler.36424714_0"
        /*0030*/ 	.string	"-arch sm_100a -m 64 "



//--------------------- .note.nv.cuinfo           --------------------------
	.section	.note.nv.cuinfo,"",@"SHT_NOTE"
	.sectionflags	@"SHF_NOTE_NV_CUINFO"
        /*0018*/ 	.short	0x0002
        /*001a*/ 	.short	0x0064
        /*001c*/ 	.short	0x0082
	.zero		2


//--------------------- .nv.info                  --------------------------
	.section	.nv.info,"",@"SHT_CUDA_INFO"
	.align	4


	//----- nvinfo : EIATTR_REGCOUNT
	.align		4
        /*0000*/ 	.byte	0x04, 0x2f
        /*0002*/ 	.short	(.L_19 - .L_18)
	.align		4
.L_18:
        /*0004*/ 	.word	index@(_ZN7cutlass13device_kernelINS_4gemm6kernel13GemmUniversalIN4cute5tupleIJiiiiEEENS1_10collective13CollectiveMmaINS1_35MainloopSm100TmaUmmaWarpSpecializedILi13ELi2ELi4ENS5_IJNS4_1CILi2EEENSA_ILi1EEESC_EEEEENS5_IJNSA_ILi128EEESF_SF_EEENS_12float_e5m2_tENS5_IJlSC_lEEESH_SI_NS4_8TiledMMAINS4_8MMA_AtomIJNS4_10MMA_TraitsINS4_25SM100_MMA_F8F6F4_2x1SM_SSEJSH_SH_fSF_SF_NS4_17integral_constantINS4_4UMMA5MajorELSP_0EEESQ_NSN_INSO_7ScaleInELSR_0EEESS_EEEEEENS4_6LayoutINS5_IJSC_SC_SC_EEENS5_IJNSA_ILi0EEESX_SX_EEEEENS5_IJNS4_10UnderscoreES10_S10_EEEEENS4_18SM100_TMA_2SM_LOADENS4_14ComposedLayoutINS4_7SwizzleILi3ELi4ELi3EEENS4_18smem_ptr_flag_bitsILi8EEENSV_INS5_IJNSA_ILi8EEESF_EEENS5_IJSF_SC_EEEEEEEvNS4_8identityES13_S1D_vS1E_EENS_8epilogue10collective18CollectiveEpilogueINS1G_23Sm100TmaWarpSpecializedILi2ELi2ELi32ELb0ELb0EEEJNS5_IJNSA_ILi64EEESF_SF_EEENS5_IJNSV_IS1L_SC_EENSV_INS5_IJNSA_ILi32EEESB_EEENS5_IJSC_S1L_EEEEEEEESH_SI_SH_SI_NS1G_6fusion15FusionCallbacksIS1K_NS1T_17LinearCombinationISH_fSH_fLNS_15FloatRoundStyleE2EEES1M_S1S_JEEENS4_5SM1004TMEM4LOAD26SM100_TMEM_LOAD_32dp32b32xENS4_13SM90_TMA_LOADENS14_INS15_ILi1ELi4ELi3EEES18_NSV_INS5_IJS19_S1O_EEENS5_IJS1O_SC_EEEEEEENS4_39AutoVectorizingCopyWithAssumedAlignmentILi128EEENS4_14SM90_TMA_STOREES28_S2A_S2A_EEEvvEEEEvNT_6ParamsE)
        /*0008*/ 	.word	0x00000080


	//----- nvinfo : EIATTR_FRAME_SIZE
	.align		4
.L_19:
        /*000c*/ 	.byte	0x04, 0x11
        /*000e*/ 	.short	(.L_21 - .L_20)
	.align		4
.L_20:
        /*0010*/ 	.word	index@($__internal_2_$__cuda_sm10x_tcgen05_guardrail_trap_unallocated_columns_being_dealloced)
        /*0014*/ 	.word	0x00000000


	//----- nvinfo : EIATTR_FRAME_SIZE
	.align		4
.L_21:
        /*0018*/ 	.byte	0x04, 0x11
        /*001a*/ 	.short	(.L_23 - .L_22)
	.align		4
.L_22:
        /*001c*/ 	.word	index@($__internal_1_$__cuda_sm10x_tcgen05_guardrail_trap_phase_invalid_during_alloc)
        /*0020*/ 	.word	0x00000000


	//----- nvinfo : EIATTR_FRAME_SIZE
	.align		4
.L_23:
        /*0024*/ 	.byte	0x04, 0x11
        /*0026*/ 	.short	(.L_25 - .L_24)
	.align		4
.L_24:
        /*0028*/ 	.word	index@($__internal_0_$__cuda_sm10x_tcgen05_guardrail_trap_col_being_dealloced_not_returned_by_alloc)
        /*002c*/ 	.word	0x00000000


	//----- nvinfo : EIATTR_FRAME_SIZE
	.align		4
.L_25:
        /*0030*/ 	.byte	0x04, 0x11
        /*0032*/ 	.short	(.L_27 - .L_26)
	.align		4
.L_26:
        /*0034*/ 	.word	index@(_ZN7cutlass13device_kernelINS_4gemm6kernel13GemmUniversalIN4cute5tupleIJiiiiEEENS1_10collective13CollectiveMmaINS1_35MainloopSm100TmaUmmaWarpSpecializedILi13ELi2ELi4ENS5_IJNS4_1CILi2EEENSA_ILi1EEESC_EEEEENS5_IJNSA_ILi128EEESF_SF_EEENS_12float_e5m2_tENS5_IJlSC_lEEESH_SI_NS4_8TiledMMAINS4_8MMA_AtomIJNS4_10MMA_TraitsINS4_25SM100_MMA_F8F6F4_2x1SM_SSEJSH_SH_fSF_SF_NS4_17integral_constantINS4_4UMMA5MajorELSP_0EEESQ_NSN_INSO_7ScaleInELSR_0EEESS_EEEEEENS4_6LayoutINS5_IJSC_SC_SC_EEENS5_IJNSA_ILi0EEESX_SX_EEEEENS5_IJNS4_10UnderscoreES10_S10_EEEEENS4_18SM100_TMA_2SM_LOADENS4_14ComposedLayoutINS4_7SwizzleILi3ELi4ELi3EEENS4_18smem_ptr_flag_bitsILi8EEENSV_INS5_IJNSA_ILi8EEESF_EEENS5_IJSF_SC_EEEEEEEvNS4_8identityES13_S1D_vS1E_EENS_8epilogue10collective18CollectiveEpilogueINS1G_23Sm100TmaWarpSpecializedILi2ELi2ELi32ELb0ELb0EEEJNS5_IJNSA_ILi64EEESF_SF_EEENS5_IJNSV_IS1L_SC_EENSV_INS5_IJNSA_ILi32EEESB_EEENS5_IJSC_S1L_EEEEEEEESH_SI_SH_SI_NS1G_6fusion15FusionCallbacksIS1K_NS1T_17LinearCombinationISH_fSH_fLNS_15FloatRoundStyleE2EEES1M_S1S_JEEENS4_5SM1004TMEM4LOAD26SM100_TMEM_LOAD_32dp32b32xENS4_13SM90_TMA_LOADENS14_INS15_ILi1ELi4ELi3EEES18_NSV_INS5_IJS19_S1O_EEENS5_IJS1O_SC_EEEEEEENS4_39AutoVectorizingCopyWithAssumedAlignmentILi128EEENS4_14SM90_TMA_STOREES28_S2A_S2A_EEEvvEEEEvNT_6ParamsE)
        /*0038*/ 	.word	0x00000000


	//----- nvinfo : EIATTR_MIN_STACK_SIZE
	.align		4
.L_27:
        /*003c*/ 	.byte	0x04, 0x12
        /*003e*/ 	.short	(.L_29 - .L_28)
	.align		4
.L_28:
        /*0040*/ 	.word	index@(_ZN7cutlass13device_kernelINS_4gemm6kernel13GemmUniversalIN4cute5tupleIJiiiiEEENS1_10collective13CollectiveMmaINS1_35MainloopSm100TmaUmmaWarpSpecializedILi13ELi2ELi4ENS5_IJNS4_1CILi2EEENSA_ILi1EEESC_EEEEENS5_IJNSA_ILi128EEESF_SF_EEENS_12float_e5m2_tENS5_IJlSC_lEEESH_SI_NS4_8TiledMMAINS4_8MMA_AtomIJNS4_10MMA_TraitsINS4_25SM100_MMA_F8F6F4_2x1SM_SSEJSH_SH_fSF_SF_NS4_17integral_constantINS4_4UMMA5MajorELSP_0EEESQ_NSN_INSO_7ScaleInELSR_0EEESS_EEEEEENS4_6LayoutINS5_IJSC_SC_SC_EEENS5_IJNSA_ILi0EEESX_SX_EEEEENS5_IJNS4_10UnderscoreES10_S10_EEEEENS4_18SM100_TMA_2SM_LOADENS4_14ComposedLayoutINS4_7SwizzleILi3ELi4ELi3EEENS4_18smem_ptr_flag_bitsILi8EEENSV_INS5_IJNSA_ILi8EEESF_EEENS5_IJSF_SC_EEEEEEEvNS4_8identityES13_S1D_vS1E_EENS_8epilogue10collective18CollectiveEpilogueINS1G_23Sm100TmaWarpSpecializedILi2ELi2ELi32ELb0ELb0EEEJNS5_IJNSA_ILi64EEESF_SF_EEENS5_IJNSV_IS1L_SC_EENSV_INS5_IJNSA_ILi32EEESB_EEENS5_IJSC_S1L_EEEEEEEESH_SI_SH_SI_NS1G_6fusion15FusionCallbacksIS1K_NS1T_17LinearCombinationISH_fSH_fLNS_15FloatRoundStyleE2EEES1M_S1S_JEEENS4_5SM1004TMEM4LOAD26SM100_TMEM_LOAD_32dp32b32xENS4_13SM90_TMA_LOADENS14_INS15_ILi1ELi4ELi3EEES18_NSV_INS5_IJS19_S1O_EEENS5_IJS1O_SC_EEEEEEENS4_39AutoVectorizingCopyWithAssumedAlignmentILi128EEENS4_14SM90_TMA_STOREES28_S2A_S2A_EEEvvEEEEvNT_6ParamsE)
        /*0044*/ 	.word	0x00000000
.L_29:


//--------------------- .nv.compat                --------------------------
	.section	.nv.compat,"",@"SHT_CUDA_COMPAT_INFO"
	.align	4
        /*0000*/ 	.byte	0x02, 0x09, 0x01, 0x00, 0x02, 0x02, 0x02, 0x00, 0x02, 0x05, 0x05, 0x00, 0x03, 0x07, 0x01, 0x01
        /*0010*/ 	.byte	0x02, 0x03, 0x01, 0x00, 0x02, 0x06, 0x01, 0x00, 0x04, 0x0b, 0x08, 0x00, 0x09, 0x00, 0x00, 0x00
        /*0020*/ 	.byte	0x00, 0x00, 0x00, 0x00


//--------------------- .nv.info._ZN7cutlass13device_kernelINS_4gemm6kernel13GemmUniversalIN4cute5tupleIJiiiiEEENS1_10collective13CollectiveMmaINS1_35MainloopSm100TmaUmmaWarpSpecializedILi13ELi2ELi4ENS5_IJNS4_1CILi2EEENSA_ILi1EEESC_EEEEENS5_IJNSA_ILi128EEESF_SF_EEENS_12float_e5m2_tENS5_IJlSC_lEEESH_SI_NS4_8TiledMMAINS4_8MMA_AtomIJNS4_10MMA_TraitsINS4_25SM100_MMA_F8F6F4_2x1SM_SSEJSH_SH_fSF_SF_NS4_17integral_constantINS4_4UMMA5MajorELSP_0EEESQ_NSN_INSO_7ScaleInELSR_0EEESS_EEEEEENS4_6LayoutINS5_IJSC_SC_SC_EEENS5_IJNSA_ILi0EEESX_SX_EEEEENS5_IJNS4_10UnderscoreES10_S10_EEEEENS4_18SM100_TMA_2SM_LOADENS4_14ComposedLayoutINS4_7SwizzleILi3ELi4ELi3EEENS4_18smem_ptr_flag_bitsILi8EEENSV_INS5_IJNSA_ILi8EEESF_EEENS5_IJSF_SC_EEEEEEEvNS4_8identityES13_S1D_vS1E_EENS_8epilogue10collective18CollectiveEpilogueINS1G_23Sm100TmaWarpSpecializedILi2ELi2ELi32ELb0ELb0EEEJNS5_IJNSA_ILi64EEESF_SF_EEENS5_IJNSV_IS1L_SC_EENSV_INS5_IJNSA_ILi32EEESB_EEENS5_IJSC_S1L_EEEEEEEESH_SI_SH_SI_NS1G_6fusion15FusionCallbacksIS1K_NS1T_17LinearCombinationISH_fSH_fLNS_15FloatRoundStyleE2EEES1M_S1S_JEEENS4_5SM1004TMEM4LOAD26SM100_TMEM_LOAD_32dp32b32xENS4_13SM90_TMA_LOADENS14_INS15_ILi1ELi4ELi3EEES18_NSV_INS5_IJS19_S1O_EEENS5_IJS1O_SC_EEEEEEENS4_39AutoVectorizingCopyWithAssumedAlignmentILi128EEENS4_14SM90_TMA_STOREES28_S2A_S2A_EEEvvEEEEvNT_6ParamsE --------------------------
	.section	.nv.info._ZN7cutlass13device_kernelINS_4gemm6kernel13GemmUniversalIN4cute5tupleIJiiiiEEENS1_10collective13CollectiveMmaINS1_35MainloopSm100TmaUmmaWarpSpecializedILi13ELi2ELi4ENS5_IJNS4_1CILi2EEENSA_ILi1EEESC_EEEEENS5_IJNSA_ILi128EEESF_SF_EEENS_12float_e5m2_tENS5_IJlSC_lEEESH_SI_NS4_8TiledMMAINS4_8MMA_AtomIJNS4_10MMA_TraitsINS4_25SM100_MMA_F8F6F4_2x1SM_SSEJSH_SH_fSF_SF_NS4_17integral_constantINS4_4UMMA5MajorELSP_0EEESQ_NSN_INSO_7ScaleInELSR_0EEESS_EEEEEENS4_6LayoutINS5_IJSC_SC_SC_EEENS5_IJNSA_ILi0EEESX_SX_EEEEENS5_IJNS4_10UnderscoreES10_S10_EEEEENS4_18SM100_TMA_2SM_LOADENS4_14ComposedLayoutINS4_7SwizzleILi3ELi4ELi3EEENS4_18smem_ptr_flag_bitsILi8EEENSV_INS5_IJNSA_ILi8EEESF_EEENS5_IJSF_SC_EEEEEEEvNS4_8identityES13_S1D_vS1E_EENS_8epilogue10collective18CollectiveEpilogueINS1G_23Sm100TmaWarpSpecializedILi2ELi2ELi32ELb0ELb0EEEJNS5_IJNSA_ILi64EEESF_SF_EEENS5_IJNSV_IS1L_SC_EENSV_INS5_IJNSA_ILi32EEESB_EEENS5_IJSC_S1L_EEEEEEEESH_SI_SH_SI_NS1G_6fusion15FusionCallbacksIS1K_NS1T_17LinearCombinationISH_fSH_fLNS_15FloatRoundStyleE2EEES1M_S1S_JEEENS4_5SM1004TMEM4LOAD26SM100_TMEM_LOAD_32dp32b32xENS4_13SM90_TMA_LOADENS14_INS15_ILi1ELi4ELi3EEES18_NSV_INS5_IJS19_S1O_EEENS5_IJS1O_SC_EEEEEEENS4_39AutoVectorizingCopyWithAssumedAlignmentILi128EEENS4_14SM90_TMA_STOREES28_S2A_S2A_EEEvvEEEEvNT_6ParamsE,"",@"SHT_CUDA_INFO"
	.sectionflags	@""
	.align	4


	//----- nvinfo : EIATTR_CUDA_API_VERSION
	.align		4
        /*0000*/ 	.byte	0x04, 0x37
        /*0002*/ 	.short	(.L_31 - .L_30)
.L_30:
        /*0004*/ 	.word	0x00000082


	//----- nvinfo : EIATTR_KPARAM_INFO
	.align		4
.L_31:
        /*0008*/ 	.byte	0x04, 0x17
        /*000a*/ 	.short	(.L_33 - .L_32)
.L_32:
        /*000c*/ 	.word	0x00000000
        /*0010*/ 	.short	0x0000
        /*0012*/ 	.short	0x0000
        /*0014*/ 	.byte	0x00, 0xf0, 0x01, 0x20


	//----- nvinfo : EIATTR_AT_ENTRY_FRAGMENTS
	.align		4
.L_33:
        /*0018*/ 	.byte	0x04, 0x4f
        /*001a*/ 	.short	(.L_35 - .L_34)


	//   ....[0]....
.L_34:
        /*001c*/ 	.word	0x00000007


	//----- nvinfo : EIATTR_RESERVED_SMEM_USED
	.align		4
.L_35:
        /*0020*/ 	.byte	0x01, 0x41
	.zero		2


	//----- nvinfo : EIATTR_SPARSE_MMA_MASK
	.align		4
        /*0024*/ 	.byte	0x03, 0x50
        /*0026*/ 	.short	0x0000


	//----- nvinfo : EIATTR_TCGEN05_2CTA_USED
	.align		4
        /*0028*/ 	.byte	0x01, 0x52
	.zero		2


	//----- nvinfo : EIATTR_MAXREG_COUNT
	.align		4
        /*002c*/ 	.byte	0x03, 0x1b
        /*002e*/ 	.short	0x00ff


	//----- nvinfo : EIATTR_NUM_BARRIERS
	.align		4
        /*0030*/ 	.byte	0x02, 0x4c
        /*0032*/ 	.byte	0x07
	.zero		1


	//----- nvinfo : EIATTR_EXTERNS
	.align		4
        /*0034*/ 	.byte	0x04, 0x0f
        /*0036*/ 	.short	(.L_37 - .L_36)


	//   ....[0]....
	.align		4
.L_36:
        /*0038*/ 	.word	index@(__assertfail)


	//----- nvinfo : EIATTR_MERCURY_ISA_VERSION
	.align		4
.L_37:
        /*003c*/ 	.byte	0x03, 0x5f
        /*003e*/ 	.short	0x0101


	//----- nvinfo : EIATTR_INT_WARP_WIDE_INSTR_OFFSETS
	.align		4
        /*0040*/ 	.byte	0x04, 0x31
        /*0042*/ 	.short	(.L_39 - .L_38)


	//   ....[0]....
.L_38:
        /*0044*/ 	.word	0x00000e20


	//   ....[1]....
        /*0048*/ 	.word	0x00000ec0


	//   ....[2]....
        /*004c*/ 	.word	0x000021f0


	//   ....[3]....
        /*0050*/ 	.word	0x000045e0


	//   ....[4]....
        /*0054*/ 	.word	0x00004600


	//   ....[5]....
        /*0058*/ 	.word	0x00004630


	//   ....[6]....
        /*005c*/ 	.word	0x00004f60


	//   ....[7]....
        /*0060*/ 	.word	0x00004f80


	//   ....[8]....
        /*0064*/ 	.word	0x00005080


	//   ....[9]....
        /*0068*/ 	.word	0x00005210


	//   ....[10]....
        /*006c*/ 	.word	0x00005220


	//   ....[11]....
        /*0070*/ 	.word	0x000053b0


	//----- nvinfo : EIATTR_COOP_GROUP_MASK_REGIDS
	.align		4
.L_39:
        /*0074*/ 	.byte	0x04, 0x29
        /*0076*/ 	.short	(.L_41 - .L_40)


	//   ....[0]....
.L_40:
        /*0078*/ 	.word	0xffffffff


	//   ....[1]....
        /*007c*/ 	.word	0xffffffff


	//   ....[2]....
        /*0080*/ 	.word	0xffffffff


	//   ....[3]....
        /*0084*/ 	.word	0xffffffff


	//   ....[4]....
        /*0088*/ 	.word	0xffffffff


	//   ....[5]....
        /*008c*/ 	.word	0xffffffff


	//   ....[6]....
        /*0090*/ 	.word	0xffffffff


	//   ....[7]....
        /*0094*/ 	.word	0xffffffff


	//   ....[8]....
        /*0098*/ 	.word	0xffffffff


	//   ....[9]....
        /*009c*/ 	.word	0xffffffff


	//   ....[10]....
        /*00a0*/ 	.word	0xffffffff


	//   ....[11]....
        /*00a4*/ 	.word	0xffffffff


	//   ....[12]....
        /*00a8*/ 	.word	0xffffffff


	//   ....[13]....
        /*00ac*/ 	.word	0xffffffff


	//----- nvinfo : EIATTR_COOP_GROUP_INSTR_OFFSETS
	.align		4
.L_41:
        /*00b0*/ 	.byte	0x04, 0x28
        /*00b2*/ 	.short	(.L_43 - .L_42)


	//   ....[0]....
.L_42:
        /*00b4*/ 	.word	0x000000c0


	//   ....[1]....
        /*00b8*/ 	.word	0x00000500


	//   ....[2]....
        /*00bc*/ 	.word	0x000007d0


	//   ....[3]....
        /*00c0*/ 	.word	0x00000920


	//   ....[4]....
        /*00c4*/ 	.word	0x00000a10


	//   ....[5]....
        /*00c8*/ 	.word	0x00000b70


	//   ....[6]....
        /*00cc*/ 	.word	0x00000d00


	//   ....[7]....
        /*00d0*/ 	.word	0x00000f40


	//   ....[8]....
        /*00d4*/ 	.word	0x000020d0


	//   ....[9]....
        /*00d8*/ 	.word	0x000033c0


	//   ....[10]....
        /*00dc*/ 	.word	0x00003890


	//   ....[11]....
        /*00e0*/ 	.word	0x000038c0


	//   ....[12]....
        /*00e4*/ 	.word	0x000044e0


	//   ....[13]....
        /*00e8*/ 	.word	0x000046f0


	//----- nvinfo : EIATTR_VRC_CTA_INIT_COUNT
	.align		4
.L_43:
        /*00ec*/ 	.byte	0x02, 0x4a
        /*00ee*/ 	.byte	0x80
	.zero		1


	//----- nvinfo : EIATTR_SYSCALL_OFFSETS
	.align		4
        /*00f0*/ 	.byte	0x04, 0x46
        /*00f2*/ 	.short	(.L_45 - .L_44)


	//   ....[0]....
.L_44:
        /*00f4*/ 	.word	0x00005e00


	//   ....[1]....
        /*00f8*/ 	.word	0x00005f40


	//   ....[2]....
        /*00fc*/ 	.word	0x00006730


	//   ....[3]....
        /*0100*/ 	.word	0x00007510


	//----- nvinfo : EIATTR_MBARRIER_INSTR_OFFSETS
	.align		4
.L_45:
        /*0104*/ 	.byte	0x04, 0x39
        /*0106*/ 	.short	(.L_47 - .L_46)


	//   ....[0]....
.L_46:
        /*0108*/ 	.word	0x00000610
        /*010c*/ 	.word	0x000000ff
        /*0110*/ 	.word	0x00000000
        /*0114*/ 	.short	0x0100
        /*0116*/ 	.byte	0x08
	.zero		1


	//   ....[1]....
        /*0118*/ 	.word	0x00000620
        /*011c*/ 	.word	0x000000ff
        /*0120*/ 	.word	0x00000068
        /*0124*/ 	.short	0x0100
        /*0126*/ 	.byte	0x08
	.zero		1


	//   ....[2]....
        /*0128*/ 	.word	0x00000630
        /*012c*/ 	.word	0x000000ff
        /*0130*/ 	.word	0x00000008
        /*0134*/ 	.short	0x0100
        /*0136*/ 	.byte	0x08
	.zero		1


	//   ....[3]....
        /*0138*/ 	.word	0x00000640
        /*013c*/ 	.word	0x000000ff
        /*0140*/ 	.word	0x00000070
        /*0144*/ 	.short	0x0100
        /*0146*/ 	.byte	0x08
	.zero		1


	//   ....[4]....
        /*0148*/ 	.word	0x00000650
        /*014c*/ 	.word	0x000000ff
        /*0150*/ 	.word	0x00000010
        /*0154*/ 	.short	0x0100
        /*0156*/ 	.byte	0x08
	.zero		1


	//   ....[5]....
        /*0158*/ 	.word	0x00000660
        /*015c*/ 	.word	0x000000ff
        /*0160*/ 	.word	0x00000078
        /*0164*/ 	.short	0x0100
        /*0166*/ 	.byte	0x08
	.zero		1


	//   ....[6]....
        /*0168*/ 	.word	0x00000670
        /*016c*/ 	.word	0x000000ff
        /*0170*/ 	.word	0x00000018
        /*0174*/ 	.short	0x0100
        /*0176*/ 	.byte	0x08
	.zero		1


	//   ....[7]....
        /*0178*/ 	.word	0x00000680
        /*017c*/ 	.word	0x000000ff
        /*0180*/ 	.word	0x00000080
        /*0184*/ 	.short	0x0100
        /*0186*/ 	.byte	0x08
	.zero		1


	//   ....[8]....
        /*0188*/ 	.word	0x00000690
        /*018c*/ 	.word	0x000000ff
        /*0190*/ 	.word	0x00000020
        /*0194*/ 	.short	0x0100
        /*0196*/ 	.byte	0x08
	.zero		1


	//   ....[9]....
        /*0198*/ 	.word	0x000006a0
        /*019c*/ 	.word	0x000000ff
        /*01a0*/ 	.word	0x00000088
        /*01a4*/ 	.short	0x0100
        /*01a6*/ 	.byte	0x08
	.zero		1


	//   ....[10]....
        /*01a8*/ 	.word	0x000006b0
        /*01ac*/ 	.word	0x000000ff
        /*01b0*/ 	.word	0x00000028
        /*01b4*/ 	.short	0x0100
        /*01b6*/ 	.byte	0x08
	.zero		1


	//   ....[11]....
        /*01b8*/ 	.word	0x000006c0
        /*01bc*/ 	.word	0x000000ff
        /*01c0*/ 	.word	0x00000090
        /*01c4*/ 	.short	0x0100
        /*01c6*/ 	.byte	0x08
	.zero		1


	//   ....[12]....
        /*01c8*/ 	.word	0x000006d0
        /*01cc*/ 	.word	0x000000ff
        /*01d0*/ 	.word	0x00000030
        /*01d4*/ 	.short	0x0100
        /*01d6*/ 	.byte	0x08
	.zero		1


	//   ....[13]....
        /*01d8*/ 	.word	0x000006e0
        /*01dc*/ 	.word	0x000000ff
        /*01e0*/ 	.word	0x00000098
        /*01e4*/ 	.short	0x0100
        /*01e6*/ 	.byte	0x08
	.zero		1


	//   ....[14]....
        /*01e8*/ 	.word	0x000006f0
        /*01ec*/ 	.word	0x000000ff
        /*01f0*/ 	.word	0x00000038
        /*01f4*/ 	.short	0x0100
        /*01f6*/ 	.byte	0x08
	.zero		1


	//   ....[15]....
        /*01f8*/ 	.word	0x00000700
        /*01fc*/ 	.word	0x000000ff
        /*0200*/ 	.word	0x000000a0
        /*0204*/ 	.short	0x0100
        /*0206*/ 	.byte	0x08
	.zero		1


	//   ....[16]....
        /*0208*/ 	.word	0x00000710
        /*020c*/ 	.word	0x000000ff
        /*0210*/ 	.word	0x00000040
        /*0214*/ 	.short	0x0100
        /*0216*/ 	.byte	0x08
	.zero		1


	//   ....[17]....
        /*0218*/ 	.word	0x00000720
        /*021c*/ 	.word	0x000000ff
        /*0220*/ 	.word	0x000000a8
        /*0224*/ 	.short	0x0100
        /*0226*/ 	.byte	0x08
	.zero		1


	//   ....[18]....
        /*0228*/ 	.word	0x00000730
        /*022c*/ 	.word	0x000000ff
        /*0230*/ 	.word	0x00000048
        /*0234*/ 	.short	0x0100
        /*0236*/ 	.byte	0x08
	.zero		1


	//   ....[19]....
        /*0238*/ 	.word	0x00000740
        /*023c*/ 	.word	0x000000ff
        /*0240*/ 	.word	0x000000b0
        /*0244*/ 	.short	0x0100
        /*0246*/ 	.byte	0x08
	.zero		1


	//   ....[20]....
        /*0248*/ 	.word	0x00000750
        /*024c*/ 	.word	0x000000ff
        /*0250*/ 	.word	0x00000050
        /*0254*/ 	.short	0x0100
        /*0256*/ 	.byte	0x08
	.zero		1


	//   ....[21]....
        /*0258*/ 	.word	0x00000760
        /*025c*/ 	.word	0x000000ff
        /*0260*/ 	.word	0x000000b8
        /*0264*/ 	.short	0x0100
        /*0266*/ 	.byte	0x08
	.zero		1


	//   ....[22]....
        /*0268*/ 	.word	0x00000770
        /*026c*/ 	.word	0x000000ff
        /*0270*/ 	.word	0x00000058
        /*0274*/ 	.short	0x0100
        /*0276*/ 	.byte	0x08
	.zero		1


	//   ....[23]....
        /*0278*/ 	.word	0x00000780
        /*027c*/ 	.word	0x000000ff
        /*0280*/ 	.word	0x000000c0
        /*0284*/ 	.short	0x0100
        /*0286*/ 	.byte	0x08
	.zero		1


	//   ....[24]....
        /*0288*/ 	.word	0x00000790
        /*028c*/ 	.word	0x000000ff
        /*0290*/ 	.word	0x00000060
        /*0294*/ 	.short	0x0100
        /*0296*/ 	.byte	0x08
	.zero		1


	//   ....[25]....
        /*0298*/ 	.word	0x000007a0
        /*029c*/ 	.word	0x000000ff
        /*02a0*/ 	.word	0x000000c8
        /*02a4*/ 	.short	0x0100
        /*02a6*/ 	.byte	0x08
	.zero		1


	//   ....[26]....
        /*02a8*/ 	.word	0x000008d0
        /*02ac*/ 	.word	0x000000ff
        /*02b0*/ 	.word	0x000000d0
        /*02b4*/ 	.short	0x0100
        /*02b6*/ 	.byte	0x09
	.zero		1


	//   ....[27]....
        /*02b8*/ 	.word	0x000008e0
        /*02bc*/ 	.word	0x000000ff
        /*02c0*/ 	.word	0x000000e0
        /*02c4*/ 	.short	0x0100
        /*02c6*/ 	.byte	0x09
	.zero		1


	//   ....[28]....
        /*02c8*/ 	.word	0x000008f0
        /*02cc*/ 	.word	0x000000ff
        /*02d0*/ 	.word	0x000000d8
        /*02d4*/ 	.short	0x0100
        /*02d6*/ 	.byte	0x09
	.zero		1


	//   ....[29]....
        /*02d8*/ 	.word	0x00000900
        /*02dc*/ 	.word	0x000000ff
        /*02e0*/ 	.word	0x000000e8
        /*02e4*/ 	.short	0x0100
        /*02e6*/ 	.byte	0x09
	.zero		1


	//   ....[30]....
        /*02e8*/ 	.word	0x000009e0
        /*02ec*/ 	.word	0x000000ff
        /*02f0*/ 	.word	0x000000f0
        /*02f4*/ 	.short	0x0100
        /*02f6*/ 	.byte	0x08
	.zero		1


	//   ....[31]....
        /*02f8*/ 	.word	0x000009f0
        /*02fc*/ 	.word	0x000000ff
        /*0300*/ 	.word	0x000000f8
        /*0304*/ 	.short	0x0100
        /*0306*/ 	.byte	0x08
	.zero		1


	//   ....[32]....
        /*0308*/ 	.word	0x00000b20
        /*030c*/ 	.word	0x000000ff
        /*0310*/ 	.word	0x00000100
        /*0314*/ 	.short	0x0100
        /*0316*/ 	.byte	0x08
	.zero		1


	//   ....[33]....
        /*0318*/ 	.word	0x00000b30
        /*031c*/ 	.word	0x000000ff
        /*0320*/ 	.word	0x00000110
        /*0324*/ 	.short	0x0100
        /*0326*/ 	.byte	0x08
	.zero		1


	//   ....[34]....
        /*0328*/ 	.word	0x00000b40
        /*032c*/ 	.word	0x000000ff
        /*0330*/ 	.word	0x00000108
        /*0334*/ 	.short	0x0100
        /*0336*/ 	.byte	0x08
	.zero		1


	//   ....[35]....
        /*0338*/ 	.word	0x00000b50
        /*033c*/ 	.word	0x000000ff
        /*0340*/ 	.word	0x00000118
        /*0344*/ 	.short	0x0100
        /*0346*/ 	.byte	0x08
	.zero		1


	//   ....[36]....
        /*0348*/ 	.word	0x00000c70
        /*034c*/ 	.word	0x000000ff
        /*0350*/ 	.word	0x00000120
        /*0354*/ 	.short	0x0100
        /*0356*/ 	.byte	0x09
	.zero		1


	//   ....[37]....
        /*0358*/ 	.word	0x00000c80
        /*035c*/ 	.word	0x000000ff
        /*0360*/ 	.word	0x00000140
        /*0364*/ 	.short	0x0100
        /*0366*/ 	.byte	0x09
	.zero		1


	//   ....[38]....
        /*0368*/ 	.word	0x00000c90
        /*036c*/ 	.word	0x000000ff
        /*0370*/ 	.word	0x00000128
        /*0374*/ 	.short	0x0100
        /*0376*/ 	.byte	0x09
	.zero		1


	//   ....[39]....
        /*0378*/ 	.word	0x00000ca0
        /*037c*/ 	.word	0x000000ff
        /*0380*/ 	.word	0x00000148
        /*0384*/ 	.short	0x0100
        /*0386*/ 	.byte	0x09
	.zero		1


	//   ....[40]....
        /*0388*/ 	.word	0x00000cb0
        /*038c*/ 	.word	0x000000ff
        /*0390*/ 	.word	0x00000130
        /*0394*/ 	.short	0x0100
        /*0396*/ 	.byte	0x09
	.zero		1


	//   ....[41]....
        /*0398*/ 	.word	0x00000cc0
        /*039c*/ 	.word	0x000000ff
        /*03a0*/ 	.word	0x00000150
        /*03a4*/ 	.short	0x0100
        /*03a6*/ 	.byte	0x09
	.zero		1


	//   ....[42]....
        /*03a8*/ 	.word	0x00000cd0
        /*03ac*/ 	.word	0x000000ff
        /*03b0*/ 	.word	0x00000138
        /*03b4*/ 	.short	0x0100
        /*03b6*/ 	.byte	0x09
	.zero		1


	//   ....[43]....
        /*03b8*/ 	.word	0x00000ce0
        /*03bc*/ 	.word	0x000000ff
        /*03c0*/ 	.word	0x00000158
        /*03c4*/ 	.short	0x0100
        /*03c6*/ 	.byte	0x09
	.zero		1


	//   ....[44]....
        /*03c8*/ 	.word	0x00000dd0
        /*03cc*/ 	.word	0x000000ff
        /*03d0*/ 	.word	0x00000160
        /*03d4*/ 	.short	0x0100
        /*03d6*/ 	.byte	0x08
	.zero		1


	//   ....[45]....
        /*03d8*/ 	.word	0x00000de0
        /*03dc*/ 	.word	0x000000ff
        /*03e0*/ 	.word	0x00000170
        /*03e4*/ 	.short	0x0100
        /*03e6*/ 	.byte	0x08
	.zero		1


	//   ....[46]....
        /*03e8*/ 	.word	0x00000df0
        /*03ec*/ 	.word	0x000000ff
        /*03f0*/ 	.word	0x00000168
        /*03f4*/ 	.short	0x0100
        /*03f6*/ 	.byte	0x08
	.zero		1


	//   ....[47]....
        /*03f8*/ 	.word	0x00000e00
        /*03fc*/ 	.word	0x000000ff
        /*0400*/ 	.word	0x00000178
        /*0404*/ 	.short	0x0100
        /*0406*/ 	.byte	0x08
	.zero		1


	//   ....[48]....
        /*0408*/ 	.word	0x00000ef0
        /*040c*/ 	.word	0x000000ff
        /*0410*/ 	.word	0x00000180
        /*0414*/ 	.short	0x0100
        /*0416*/ 	.byte	0x07
	.zero		1


	//   ....[49]....
        /*0418*/ 	.word	0x00001900
        /*041c*/ 	.word	0x00000003
        /*0420*/ 	.word	0x00000170
        /*0424*/ 	.short	0x010a
        /*0426*/ 	.byte	0xff
	.zero		1


	//   ....[50]....
        /*0428*/ 	.word	0x00001930
        /*042c*/ 	.word	0x00000003
        /*0430*/ 	.word	0x00000160
        /*0434*/ 	.short	0x0101
        /*0436*/ 	.byte	0xff
	.zero		1


	//   ....[51]....
        /*0438*/ 	.word	0x00001a30
        /*043c*/ 	.word	0x000000ff
        /*0440*/ 	.word	0x00000068
        /*0444*/ 	.short	0x010a
        /*0446*/ 	.byte	0x08
	.zero		1


	//   ....[52]....
        /*0448*/ 	.word	0x00001af0
        /*044c*/ 	.word	0x000000ff
        /*0450*/ 	.word	0x00000068
        /*0454*/ 	.short	0x010a
        /*0456*/ 	.byte	0x21
	.zero		1


	//   ....[53]....
        /*0458*/ 	.word	0x00001cb0
        /*045c*/ 	.word	0x000000ff
        /*0460*/ 	.word	0x00000068
        /*0464*/ 	.short	0x010a
        /*0466*/ 	.byte	0x08
	.zero		1


	//   ....[54]....
        /*0468*/ 	.word	0x00001d90
        /*046c*/ 	.word	0x000000ff
        /*0470*/ 	.word	0x000000f8
        /*0474*/ 	.short	0x0101
        /*0476*/ 	.byte	0x06
	.zero		1


	//   ....[55]....
        /*0478*/ 	.word	0x00001db0
        /*047c*/ 	.word	0x000000ff
        /*0480*/ 	.word	0x00000068
        /*0484*/ 	.short	0x010a
        /*0486*/ 	.byte	0x08
	.zero		1


	//   ....[56]....
        /*0488*/ 	.word	0x00001e30
        /*048c*/ 	.word	0x000000ff
        /*0490*/ 	.word	0x00000068
        /*0494*/ 	.short	0x010a
        /*0496*/ 	.byte	0x11
	.zero		1


	//   ....[57]....
        /*0498*/ 	.word	0x00001fc0
        /*049c*/ 	.word	0x000000ff
        /*04a0*/ 	.word	0x00000068
        /*04a4*/ 	.short	0x010a
        /*04a6*/ 	.byte	0x08
	.zero		1


	//   ....[58]....
        /*04a8*/ 	.word	0x00002100
        /*04ac*/ 	.word	0x00000002
        /*04b0*/ 	.word	0x00000100
        /*04b4*/ 	.short	0x010a
        /*04b6*/ 	.byte	0xff
	.zero		1


	//   ....[59]....
        /*04b8*/ 	.word	0x000021c0
        /*04bc*/ 	.word	0x00000002
        /*04c0*/ 	.word	0x00000000
        /*04c4*/ 	.short	0x0101
        /*04c6*/ 	.byte	0xff
	.zero		1


	//   ....[60]....
        /*04c8*/ 	.word	0x00002720
        /*04cc*/ 	.word	0x000000ff
        /*04d0*/ 	.word	0x00000000
        /*04d4*/ 	.short	0x010a
        /*04d6*/ 	.byte	0x04
	.zero		1


	//   ....[61]....
        /*04d8*/ 	.word	0x000027b0
        /*04dc*/ 	.word	0x000000ff
        /*04e0*/ 	.word	0x00000000
        /*04e4*/ 	.short	0x010a
        /*04e6*/ 	.byte	0x04
	.zero		1


	//   ....[62]....
        /*04e8*/ 	.word	0x00002840
        /*04ec*/ 	.word	0x000000ff
        /*04f0*/ 	.word	0x00000000
        /*04f4*/ 	.short	0x010a
        /*04f6*/ 	.byte	0x04
	.zero		1


	//   ....[63]....
        /*04f8*/ 	.word	0x000028d0
        /*04fc*/ 	.word	0x000000ff
        /*0500*/ 	.word	0x00000000
        /*0504*/ 	.short	0x010a
        /*0506*/ 	.byte	0x04
	.zero		1


	//   ....[64]....
        /*0508*/ 	.word	0x00002960
        /*050c*/ 	.word	0x000000ff
        /*0510*/ 	.word	0x00000000
        /*0514*/ 	.short	0x010a
        /*0516*/ 	.byte	0x04
	.zero		1


	//   ....[65]....
        /*0518*/ 	.word	0x000029f0
        /*051c*/ 	.word	0x000000ff
        /*0520*/ 	.word	0x00000000
        /*0524*/ 	.short	0x010a
        /*0526*/ 	.byte	0x04
	.zero		1


	//   ....[66]....
        /*0528*/ 	.word	0x00002a80
        /*052c*/ 	.word	0x000000ff
        /*0530*/ 	.word	0x00000000
        /*0534*/ 	.short	0x010a
        /*0536*/ 	.byte	0x04
	.zero		1


	//   ....[67]....
        /*0538*/ 	.word	0x00002b10
        /*053c*/ 	.word	0x000000ff
        /*0540*/ 	.word	0x00000000
        /*0544*/ 	.short	0x010a
        /*0546*/ 	.byte	0x04
	.zero		1


	//   ....[68]....
        /*0548*/ 	.word	0x00002ba0
        /*054c*/ 	.word	0x000000ff
        /*0550*/ 	.word	0x00000000
        /*0554*/ 	.short	0x010a
        /*0556*/ 	.byte	0x04
	.zero		1


	//   ....[69]....
        /*0558*/ 	.word	0x00002c30
        /*055c*/ 	.word	0x000000ff
        /*0560*/ 	.word	0x00000000
        /*0564*/ 	.short	0x010a
        /*0566*/ 	.byte	0x04
	.zero		1


	//   ....[70]....
        /*0568*/ 	.word	0x00002cc0
        /*056c*/ 	.word	0x000000ff
        /*0570*/ 	.word	0x00000000
        /*0574*/ 	.short	0x010a
        /*0576*/ 	.byte	0x04
	.zero		1


	//   ....[71]....
        /*0578*/ 	.word	0x00002d50
        /*057c*/ 	.word	0x000000ff
        /*0580*/ 	.word	0x00000000
        /*0584*/ 	.short	0x010a
        /*0586*/ 	.byte	0x04
	.zero		1


	//   ....[72]....
        /*0588*/ 	.word	0x00002df0
        /*058c*/ 	.word	0x00000000
        /*0590*/ 	.word	0x00000000
        /*0594*/ 	.short	0x010a
        /*0596*/ 	.byte	0xff
	.zero		1


	//   ....[73]....
        /*0598*/ 	.word	0x00002f20
        /*059c*/ 	.word	0x00000000
        /*05a0*/ 	.word	0x00000160
        /*05a4*/ 	.short	0x010a
        /*05a6*/ 	.byte	0xff
	.zero		1


	//   ....[74]....
        /*05a8*/ 	.word	0x00002f90
        /*05ac*/ 	.word	0x00000004
        /*05b0*/ 	.word	0x00000000
        /*05b4*/ 	.short	0x0101
        /*05b6*/ 	.byte	0xff
	.zero		1


	//   ....[75]....
        /*05b8*/ 	.word	0x00002fb0
        /*05bc*/ 	.word	0x000000ff
        /*05c0*/ 	.word	0x00000110
        /*05c4*/ 	.short	0x010a
        /*05c6*/ 	.byte	0x05
	.zero		1


	//   ....[76]....
        /*05c8*/ 	.word	0x000030d0
        /*05cc*/ 	.word	0x00000000
        /*05d0*/ 	.word	0x00000100
        /*05d4*/ 	.short	0x010a
        /*05d6*/ 	.byte	0xff
	.zero		1


	//   ....[77]....
        /*05d8*/ 	.word	0x000031d0
        /*05dc*/ 	.word	0x00000000
        /*05e0*/ 	.word	0x00000000
        /*05e4*/ 	.short	0x0101
        /*05e6*/ 	.byte	0xff
	.zero		1


	//   ....[78]....
        /*05e8*/ 	.word	0x00003260
        /*05ec*/ 	.word	0x000000ff
        /*05f0*/ 	.word	0x00000110
        /*05f4*/ 	.short	0x0106
        /*05f6*/ 	.byte	0x05
	.zero		1


	//   ....[79]....
        /*05f8*/ 	.word	0x00003280
        /*05fc*/ 	.word	0x000000ff
        /*0600*/ 	.word	0x00000110
        /*0604*/ 	.short	0x010a
        /*0606*/ 	.byte	0x05
	.zero		1


	//   ....[80]....
        /*0608*/ 	.word	0x00003310
        /*060c*/ 	.word	0x000000ff
        /*0610*/ 	.word	0x00000110
        /*0614*/ 	.short	0x0106
        /*0616*/ 	.byte	0x04
	.zero		1


	//   ....[81]....
        /*0618*/ 	.word	0x00003350
        /*061c*/ 	.word	0x00000000
        /*0620*/ 	.word	0x00000110
        /*0624*/ 	.short	0x010a
        /*0626*/ 	.byte	0xff
	.zero		1


	//   ....[82]....
        /*0628*/ 	.word	0x00003590
        /*062c*/ 	.word	0x000000ff
        /*0630*/ 	.word	0x00000008
        /*0634*/ 	.short	0x010a
        /*0636*/ 	.byte	0x06
	.zero		1


	//   ....[83]....
        /*0638*/ 	.word	0x000035b0
        /*063c*/ 	.word	0x000000ff
        /*0640*/ 	.word	0x00000008
        /*0644*/ 	.short	0x010a
        /*0646*/ 	.byte	0x06
	.zero		1


	//   ....[84]....
        /*0648*/ 	.word	0x00003740
        /*064c*/ 	.word	0x000000ff
        /*0650*/ 	.word	0x00000008
        /*0654*/ 	.short	0x010a
        /*0656*/ 	.byte	0x06
	.zero		1


	//   ....[85]....
        /*0658*/ 	.word	0x00003760
        /*065c*/ 	.word	0x000000ff
        /*0660*/ 	.word	0x00000008
        /*0664*/ 	.short	0x010a
        /*0666*/ 	.byte	0x06
	.zero		1


	//   ....[86]....
        /*0668*/ 	.word	0x00003820
        /*066c*/ 	.word	0x000000ff
        /*0670*/ 	.word	0x00000000
        /*0674*/ 	.short	0x0101
        /*0676*/ 	.byte	0x07
	.zero		1


	//   ....[87]....
        /*0678*/ 	.word	0x00003b60
        /*067c*/ 	.word	0x00000000
        /*0680*/ 	.word	0x00000100
        /*0684*/ 	.short	0x010a
        /*0686*/ 	.byte	0xff
	.zero		1


	//   ....[88]....
        /*0688*/ 	.word	0x00003c20
        /*068c*/ 	.word	0x00000000
        /*0690*/ 	.word	0x00000000
        /*0694*/ 	.short	0x0101
        /*0696*/ 	.byte	0xff
	.zero		1


	//   ....[89]....
        /*0698*/ 	.word	0x00003ce0
        /*069c*/ 	.word	0x000000ff
        /*06a0*/ 	.word	0x00000000
        /*06a4*/ 	.short	0x010a
        /*06a6*/ 	.byte	0x08
	.zero		1


	//   ....[90]....
        /*06a8*/ 	.word	0x00003cf0
        /*06ac*/ 	.word	0x000000ff
        /*06b0*/ 	.word	0x00000140
        /*06b4*/ 	.short	0x010a
        /*06b6*/ 	.byte	0x09
	.zero		1


	//   ....[91]....
        /*06b8*/ 	.word	0x00003da0
        /*06bc*/ 	.word	0x000000ff
        /*06c0*/ 	.word	0x00000000
        /*06c4*/ 	.short	0x010a
        /*06c6*/ 	.byte	0x08
	.zero		1


	//   ....[92]....
        /*06c8*/ 	.word	0x00003ed0
        /*06cc*/ 	.word	0x000000ff
        /*06d0*/ 	.word	0x00000000
        /*06d4*/ 	.short	0x010a
        /*06d6*/ 	.byte	0x1e
	.zero		1


	//   ....[93]....
        /*06d8*/ 	.word	0x000041d0
        /*06dc*/ 	.word	0x000000ff
        /*06e0*/ 	.word	0x00000000
        /*06e4*/ 	.short	0x010a
        /*06e6*/ 	.byte	0x08
	.zero		1


	//   ....[94]....
        /*06e8*/ 	.word	0x00004260
        /*06ec*/ 	.word	0x000000ff
        /*06f0*/ 	.word	0x00000000
        /*06f4*/ 	.short	0x010a
        /*06f6*/ 	.byte	0x08
	.zero		1


	//   ....[95]....
        /*06f8*/ 	.word	0x000042f0
        /*06fc*/ 	.word	0x000000ff
        /*0700*/ 	.word	0x00000000
        /*0704*/ 	.short	0x010a
        /*0706*/ 	.byte	0x08
	.zero		1


	//   ....[96]....
        /*0708*/ 	.word	0x00004390
        /*070c*/ 	.word	0x00000000
        /*0710*/ 	.word	0x00000000
        /*0714*/ 	.short	0x010a
        /*0716*/ 	.byte	0xff
	.zero		1


	//   ....[97]....
        /*0718*/ 	.word	0x000043d0
        /*071c*/ 	.word	0x00000000
        /*0720*/ 	.word	0x00000000
        /*0724*/ 	.short	0x010a
        /*0726*/ 	.byte	0xff
	.zero		1


	//   ....[98]....
        /*0728*/ 	.word	0x00004440
        /*072c*/ 	.word	0x000000ff
        /*0730*/ 	.word	0x00000000
        /*0734*/ 	.short	0x0101
        /*0736*/ 	.byte	0x05
	.zero		1


	//   ....[99]....
        /*0738*/ 	.word	0x00004480
        /*073c*/ 	.word	0x000000ff
        /*0740*/ 	.word	0x00000180
        /*0744*/ 	.short	0x010a
        /*0746*/ 	.byte	0x07
	.zero		1


	//   ....[100]....
        /*0748*/ 	.word	0x000044d0
        /*074c*/ 	.word	0x000000ff
        /*0750*/ 	.word	0x00000000
        /*0754*/ 	.short	0x0101
        /*0756*/ 	.byte	0x05
	.zero		1


	//   ....[101]....
        /*0758*/ 	.word	0x00004900
        /*075c*/ 	.word	0x00000000
        /*0760*/ 	.word	0x00000100
        /*0764*/ 	.short	0x010a
        /*0766*/ 	.byte	0xff
	.zero		1


	//   ....[102]....
        /*0768*/ 	.word	0x000049c0
        /*076c*/ 	.word	0x00000000
        /*0770*/ 	.word	0x00000000
        /*0774*/ 	.short	0x0101
        /*0776*/ 	.byte	0xff
	.zero		1


	//   ....[103]....
        /*0778*/ 	.word	0x00004ce0
        /*077c*/ 	.word	0x000000ff
        /*0780*/ 	.word	0x000000f8
        /*0784*/ 	.short	0x010a
        /*0786*/ 	.byte	0x07
	.zero		1


	//   ....[104]....
        /*0788*/ 	.word	0x00004ed0
        /*078c*/ 	.word	0x000000ff
        /*0790*/ 	.word	0x000000e0
        /*0794*/ 	.short	0x010a
        /*0796*/ 	.byte	0x07
	.zero		1


	//   ....[105]....
        /*0798*/ 	.word	0x00005130
        /*079c*/ 	.word	0x000000ff
        /*07a0*/ 	.word	0x000000d0
        /*07a4*/ 	.short	0x010b
        /*07a6*/ 	.byte	0x07
	.zero		1


	//   ....[106]....
        /*07a8*/ 	.word	0x000051a0
        /*07ac*/ 	.word	0x000000ff
        /*07b0*/ 	.word	0x00000000
        /*07b4*/ 	.short	0x0101
        /*07b6*/ 	.byte	0x0e
	.zero		1


	//   ....[107]....
        /*07b8*/ 	.word	0x000051e0
        /*07bc*/ 	.word	0x000000ff
        /*07c0*/ 	.word	0x000000e8
        /*07c4*/ 	.short	0x010a
        /*07c6*/ 	.byte	0x07
	.zero		1


	//   ....[108]....
        /*07c8*/ 	.word	0x00005410
        /*07cc*/ 	.word	0x000000ff
        /*07d0*/ 	.word	0x000000d8
        /*07d4*/ 	.short	0x010b
        /*07d6*/ 	.byte	0x07
	.zero		1


	//   ....[109]....
        /*07d8*/ 	.word	0x00005430
        /*07dc*/ 	.word	0x000000ff
        /*07e0*/ 	.word	0x00000000
        /*07e4*/ 	.short	0x0101
        /*07e6*/ 	.byte	0x0d
	.zero		1


	//   ....[110]....
        /*07e8*/ 	.word	0x00005460
        /*07ec*/ 	.word	0x000000ff
        /*07f0*/ 	.word	0x000000e0
        /*07f4*/ 	.short	0x010a
        /*07f6*/ 	.byte	0x07
	.zero		1


	//   ....[111]....
        /*07f8*/ 	.word	0x000054a0
        /*07fc*/ 	.word	0x00000000
        /*0800*/ 	.word	0x000000e8
        /*0804*/ 	.short	0x010a
        /*0806*/ 	.byte	0xff
	.zero		1


	//   ....[112]....
        /*0808*/ 	.word	0x000057d0
        /*080c*/ 	.word	0x00000000
        /*0810*/ 	.word	0x00000100
        /*0814*/ 	.short	0x010a
        /*0816*/ 	.byte	0xff
	.zero		1


	//   ....[113]....
        /*0818*/ 	.word	0x000058e0
        /*081c*/ 	.word	0x00000000
        /*0820*/ 	.word	0x00000000
        /*0824*/ 	.short	0x0101
        /*0826*/ 	.byte	0xff
	.zero		1


	//   ....[114]....
        /*0828*/ 	.word	0x000062f0
        /*082c*/ 	.word	0x00000003
        /*0830*/ 	.word	0x000000d0
        /*0834*/ 	.short	0x010a
        /*0836*/ 	.byte	0xff
	.zero		1


	//   ....[115]....
        /*0838*/ 	.word	0x00006340
        /*083c*/ 	.word	0x0000006f
        /*0840*/ 	.word	0x00000120
        /*0844*/ 	.short	0x010a
        /*0846*/ 	.byte	0xff
	.zero		1


	//   ....[116]....
        /*0848*/ 	.word	0x00006470
        /*084c*/ 	.word	0x00000003
        /*0850*/ 	.word	0x000000d0
        /*0854*/ 	.short	0x010a
        /*0856*/ 	.byte	0xff
	.zero		1


	//   ....[117]....
        /*0858*/ 	.word	0x000065b0
        /*085c*/ 	.word	0x00000000
        /*0860*/ 	.word	0x00000000
        /*0864*/ 	.short	0x0101
        /*0866*/ 	.byte	0xff
	.zero		1


	//   ....[118]....
        /*0868*/ 	.word	0x00006610
        /*086c*/ 	.word	0x0000006f
        /*0870*/ 	.word	0x00000120
        /*0874*/ 	.short	0x010a
        /*0876*/ 	.byte	0xff
	.zero		1


	//   ....[119]....
        /*0878*/ 	.word	0x000071b0
        /*087c*/ 	.word	0x0000007d
        /*0880*/ 	.word	0x000000d0
        /*0884*/ 	.short	0x010a
        /*0886*/ 	.byte	0xff
	.zero		1


	//   ....[120]....
        /*0888*/ 	.word	0x00007270
        /*088c*/ 	.word	0x0000007d
        /*0890*/ 	.word	0x000000d0
        /*0894*/ 	.short	0x010a
        /*0896*/ 	.byte	0xff
	.zero		1


	//   ....[121]....
        /*0898*/ 	.word	0x000073b0
        /*089c*/ 	.word	0x00000002
        /*08a0*/ 	.word	0x00000000
        /*08a4*/ 	.short	0x0101
        /*08a6*/ 	.byte	0xff
	.zero		1


	//   ....[122]....
        /*08a8*/ 	.word	0x00007690
        /*08ac*/ 	.word	0x0000006f
        /*08b0*/ 	.word	0x00000000
        /*08b4*/ 	.short	0x0101
        /*08b6*/ 	.byte	0xff
	.zero		1


	//   ....[123]....
        /*08b8*/ 	.word	0x00008040
        /*08bc*/ 	.word	0x00000003
        /*08c0*/ 	.word	0x00000170
        /*08c4*/ 	.short	0x010a
        /*08c6*/ 	.byte	0xff
	.zero		1


	//   ....[124]....
        /*08c8*/ 	.word	0x000080a0
        /*08cc*/ 	.word	0x00000002
        /*08d0*/ 	.word	0x00000068
        /*08d4*/ 	.short	0x010a
        /*08d6*/ 	.byte	0xff
	.zero		1


	//   ....[125]....
        /*08d8*/ 	.word	0x00008100
        /*08dc*/ 	.word	0x00000002
        /*08e0*/ 	.word	0x00000068
        /*08e4*/ 	.short	0x010a
        /*08e6*/ 	.byte	0xff
	.zero		1


	//   ....[126]....
        /*08e8*/ 	.word	0x00008150
        /*08ec*/ 	.word	0x00000002
        /*08f0*/ 	.word	0x00000100
        /*08f4*/ 	.short	0x010a
        /*08f6*/ 	.byte	0xff
	.zero		1


	//   ....[127]....
        /*08f8*/ 	.word	0x000081b0
        /*08fc*/ 	.word	0x00000000
        /*0900*/ 	.word	0x00000000
        /*0904*/ 	.short	0x010a
        /*0906*/ 	.byte	0xff
	.zero		1


	//   ....[128]....
        /*0908*/ 	.word	0x00008210
        /*090c*/ 	.word	0x00000000
        /*0910*/ 	.word	0x00000000
        /*0914*/ 	.short	0x010a
        /*0916*/ 	.byte	0xff
	.zero		1


	//   ....[129]....
        /*0918*/ 	.word	0x00008270
        /*091c*/ 	.word	0x00000000
        /*0920*/ 	.word	0x00000000
        /*0924*/ 	.short	0x010a
        /*0926*/ 	.byte	0xff
	.zero		1


	//   ....[130]....
        /*0928*/ 	.word	0x000082d0
        /*092c*/ 	.word	0x00000000
        /*0930*/ 	.word	0x00000000
        /*0934*/ 	.short	0x010a
        /*0936*/ 	.byte	0xff
	.zero		1


	//   ....[131]....
        /*0938*/ 	.word	0x00008330
        /*093c*/ 	.word	0x00000000
        /*0940*/ 	.word	0x00000000
        /*0944*/ 	.short	0x010a
        /*0946*/ 	.byte	0xff
	.zero		1


	//   ....[132]....
        /*0948*/ 	.word	0x00008390
        /*094c*/ 	.word	0x00000000
        /*0950*/ 	.word	0x00000000
        /*0954*/ 	.short	0x010a
        /*0956*/ 	.byte	0xff
	.zero		1


	//   ....[133]....
        /*0958*/ 	.word	0x000083f0
        /*095c*/ 	.word	0x00000000
        /*0960*/ 	.word	0x00000000
        /*0964*/ 	.short	0x010a
        /*0966*/ 	.byte	0xff
	.zero		1


	//   ....[134]....
        /*0968*/ 	.word	0x00008450
        /*096c*/ 	.word	0x00000000
        /*0970*/ 	.word	0x00000000
        /*0974*/ 	.short	0x010a
        /*0976*/ 	.byte	0xff
	.zero		1


	//   ....[135]....
        /*0978*/ 	.word	0x000084b0
        /*097c*/ 	.word	0x00000000
        /*0980*/ 	.word	0x00000000
        /*0984*/ 	.short	0x010a
        /*0986*/ 	.byte	0xff
	.zero		1


	//   ....[136]....
        /*0988*/ 	.word	0x00008510
        /*098c*/ 	.word	0x00000000
        /*0990*/ 	.word	0x00000000
        /*0994*/ 	.short	0x010a
        /*0996*/ 	.byte	0xff
	.zero		1


	//   ....[137]....
        /*0998*/ 	.word	0x00008570
        /*099c*/ 	.word	0x00000000
        /*09a0*/ 	.word	0x00000000
        /*09a4*/ 	.short	0x010a
        /*09a6*/ 	.byte	0xff
	.zero		1


	//   ....[138]....
        /*09a8*/ 	.word	0x000085d0
        /*09ac*/ 	.word	0x00000000
        /*09b0*/ 	.word	0x00000000
        /*09b4*/ 	.short	0x010a
        /*09b6*/ 	.byte	0xff
	.zero		1


	//   ....[139]....
        /*09b8*/ 	.word	0x00008620
        /*09bc*/ 	.word	0x00000000
        /*09c0*/ 	.word	0x00000160
        /*09c4*/ 	.short	0x010a
        /*09c6*/ 	.byte	0xff
	.zero		1


	//   ....[140]....
        /*09c8*/ 	.word	0x00008680
        /*09cc*/ 	.word	0x00000000
        /*09d0*/ 	.word	0x00000110
        /*09d4*/ 	.short	0x010a
        /*09d6*/ 	.byte	0xff
	.zero		1


	//   ....[141]....
        /*09d8*/ 	.word	0x000086d0
        /*09dc*/ 	.word	0x00000000
        /*09e0*/ 	.word	0x00000100
        /*09e4*/ 	.short	0x010a
        /*09e6*/ 	.byte	0xff
	.zero		1


	//   ....[142]....
        /*09e8*/ 	.word	0x00008730
        /*09ec*/ 	.word	0x00000000
        /*09f0*/ 	.word	0x00000110
        /*09f4*/ 	.short	0x010a
        /*09f6*/ 	.byte	0xff
	.zero		1


	//   ....[143]....
        /*09f8*/ 	.word	0x00008790
        /*09fc*/ 	.word	0x00000004
        /*0a00*/ 	.word	0x00000008
        /*0a04*/ 	.short	0x010a
        /*0a06*/ 	.byte	0xff
	.zero		1


	//   ....[144]....
        /*0a08*/ 	.word	0x00008870
        /*0a0c*/ 	.word	0x00000002
        /*0a10*/ 	.word	0x00000008
        /*0a14*/ 	.short	0x010a
        /*0a16*/ 	.byte	0xff
	.zero		1


	//   ....[145]....
        /*0a18*/ 	.word	0x000088c0
        /*0a1c*/ 	.word	0x00000000
        /*0a20*/ 	.word	0x00000100
        /*0a24*/ 	.short	0x010a
        /*0a26*/ 	.byte	0xff
	.zero		1


	//   ....[146]....
        /*0a28*/ 	.word	0x00008920
        /*0a2c*/ 	.word	0x00000000
        /*0a30*/ 	.word	0x00000140
        /*0a34*/ 	.short	0x010a
        /*0a36*/ 	.byte	0xff
	.zero		1


	//   ....[147]....
        /*0a38*/ 	.word	0x00008980
        /*0a3c*/ 	.word	0x00000000
        /*0a40*/ 	.word	0x00000000
        /*0a44*/ 	.short	0x010a
        /*0a46*/ 	.byte	0xff
	.zero		1


	//   ....[148]....
        /*0a48*/ 	.word	0x000089e0
        /*0a4c*/ 	.word	0x00000000
        /*0a50*/ 	.word	0x00000000
        /*0a54*/ 	.short	0x010a
        /*0a56*/ 	.byte	0xff
	.zero		1


	//   ....[149]....
        /*0a58*/ 	.word	0x00008a40
        /*0a5c*/ 	.word	0x00000000
        /*0a60*/ 	.word	0x00000000
        /*0a64*/ 	.short	0x010a
        /*0a66*/ 	.byte	0xff
	.zero		1


	//   ....[150]....
        /*0a68*/ 	.word	0x00008aa0
        /*0a6c*/ 	.word	0x00000000
        /*0a70*/ 	.word	0x00000000
        /*0a74*/ 	.short	0x010a
        /*0a76*/ 	.byte	0xff
	.zero		1


	//   ....[151]....
        /*0a78*/ 	.word	0x00008b00
        /*0a7c*/ 	.word	0x00000000
        /*0a80*/ 	.word	0x00000180
        /*0a84*/ 	.short	0x010a
        /*0a86*/ 	.byte	0xff
	.zero		1


	//   ....[152]....
        /*0a88*/ 	.word	0x00008b50
        /*0a8c*/ 	.word	0x00000000
        /*0a90*/ 	.word	0x00000100
        /*0a94*/ 	.short	0x010a
        /*0a96*/ 	.byte	0xff
	.zero		1


	//   ....[153]....
        /*0a98*/ 	.word	0x00008bb0
        /*0a9c*/ 	.word	0x00000000
        /*0aa0*/ 	.word	0x000000f8
        /*0aa4*/ 	.short	0x010a
        /*0aa6*/ 	.byte	0xff
	.zero		1


	//   ....[154]....
        /*0aa8*/ 	.word	0x00008c10
        /*0aac*/ 	.word	0x00000003
        /*0ab0*/ 	.word	0x000000e0
        /*0ab4*/ 	.short	0x010a
        /*0ab6*/ 	.byte	0xff
	.zero		1


	//   ....[155]....
        /*0ab8*/ 	.word	0x00008c70
        /*0abc*/ 	.word	0x00000003
        /*0ac0*/ 	.word	0x000000e8
        /*0ac4*/ 	.short	0x010a
        /*0ac6*/ 	.byte	0xff
	.zero		1


	//   ....[156]....
        /*0ac8*/ 	.word	0x00008cd0
        /*0acc*/ 	.word	0x00000000
        /*0ad0*/ 	.word	0x000000e0
        /*0ad4*/ 	.short	0x010a
        /*0ad6*/ 	.byte	0xff
	.zero		1


	//   ....[157]....
        /*0ad8*/ 	.word	0x00008d20
        /*0adc*/ 	.word	0x00000000
        /*0ae0*/ 	.word	0x00000100
        /*0ae4*/ 	.short	0x010a
        /*0ae6*/ 	.byte	0xff
	.zero		1


	//   ....[158]....
        /*0ae8*/ 	.word	0x00008d70
        /*0aec*/ 	.word	0x00000003
        /*0af0*/ 	.word	0x000000d0
        /*0af4*/ 	.short	0x010a
        /*0af6*/ 	.byte	0xff
	.zero		1


	//   ....[159]....
        /*0af8*/ 	.word	0x00008dc0
        /*0afc*/ 	.word	0x0000006f
        /*0b00*/ 	.word	0x00000120
        /*0b04*/ 	.short	0x010a
        /*0b06*/ 	.byte	0xff
	.zero		1


	//   ....[160]....
        /*0b08*/ 	.word	0x00008e10
        /*0b0c*/ 	.word	0x0000007d
        /*0b10*/ 	.word	0x000000d0
        /*0b14*/ 	.short	0x010a
        /*0b16*/ 	.byte	0xff
	.zero		1


	//----- nvinfo : EIATTR_NUM_MBARRIERS
	.align		4
.L_47:
        /*0b18*/ 	.byte	0x03, 0x38
        /*0b1a*/ 	.short	0x0031


	//----- nvinfo : EIATTR_EXIT_INSTR_OFFSETS
	.align		4
        /*0b1c*/ 	.byte	0x04, 0x1c
        /*0b1e*/ 	.short	(.L_49 - .L_48)


	//   ....[0]....
.L_48:
        /*0b20*/ 	.word	0x00002e20


	//   ....[1]....
        /*0b24*/ 	.word	0x00003320


	//   ....[2]....
        /*0b28*/ 	.word	0x00003380


	//   ....[3]....
        /*0b2c*/ 	.word	0x00004700


	//   ....[4]....
        /*0b30*/ 	.word	0x000054d0


	//   ....[5]....
        /*0b34*/ 	.word	0x00005510


	//   ....[6]....
        /*0b38*/ 	.word	0x00008030


	//----- nvinfo : EIATTR_MAX_THREADS
	.align		4
.L_49:
        /*0b3c*/ 	.byte	0x04, 0x05
        /*0b3e*/ 	.short	(.L_51 - .L_50)
.L_50:
        /*0b40*/ 	.word	0x00000100
        /*0b44*/ 	.word	0x00000001
        /*0b48*/ 	.word	0x00000001


	//----- nvinfo : EIATTR_CRS_STACK_SIZE
	.align		4
.L_51:
        /*0b4c*/ 	.byte	0x04, 0x1e
        /*0b4e*/ 	.short	(.L_53 - .L_52)
.L_52:
        /*0b50*/ 	.word	0x00000000


	//----- nvinfo : EIATTR_CBANK_PARAM_SIZE
	.align		4
.L_53:
        /*0b54*/ 	.byte	0x03, 0x19
        /*0b56*/ 	.short	0x0800


	//----- nvinfo : EIATTR_PARAM_CBANK
	.align		4
        /*0b58*/ 	.byte	0x04, 0x0a
        /*0b5a*/ 	.short	(.L_55 - .L_54)
	.align		4
.L_54:
        /*0b5c*/ 	.word	index@(.nv.constant0._ZN7cutlass13device_kernelINS_4gemm6kernel13GemmUniversalIN4cute5tupleIJiiiiEEENS1_10collective13CollectiveMmaINS1_35MainloopSm100TmaUmmaWarpSpecializedILi13ELi2ELi4ENS5_IJNS4_1CILi2EEENSA_ILi1EEESC_EEEEENS5_IJNSA_ILi128EEESF_SF_EEENS_12float_e5m2_tENS5_IJlSC_lEEESH_SI_NS4_8TiledMMAINS4_8MMA_AtomIJNS4_10MMA_TraitsINS4_25SM100_MMA_F8F6F4_2x1SM_SSEJSH_SH_fSF_SF_NS4_17integral_constantINS4_4UMMA5MajorELSP_0EEESQ_NSN_INSO_7ScaleInELSR_0EEESS_EEEEEENS4_6LayoutINS5_IJSC_SC_SC_EEENS5_IJNSA_ILi0EEESX_SX_EEEEENS5_IJNS4_10UnderscoreES10_S10_EEEEENS4_18SM100_TMA_2SM_LOADENS4_14ComposedLayoutINS4_7SwizzleILi3ELi4ELi3EEENS4_18smem_ptr_flag_bitsILi8EEENSV_INS5_IJNSA_ILi8EEESF_EEENS5_IJSF_SC_EEEEEEEvNS4_8identityES13_S1D_vS1E_EENS_8epilogue10collective18CollectiveEpilogueINS1G_23Sm100TmaWarpSpecializedILi2ELi2ELi32ELb0ELb0EEEJNS5_IJNSA_ILi64EEESF_SF_EEENS5_IJNSV_IS1L_SC_EENSV_INS5_IJNSA_ILi32EEESB_EEENS5_IJSC_S1L_EEEEEEEESH_SI_SH_SI_NS1G_6fusion15FusionCallbacksIS1K_NS1T_17LinearCombinationISH_fSH_fLNS_15FloatRoundStyleE2EEES1M_S1S_JEEENS4_5SM1004TMEM4LOAD26SM100_TMEM_LOAD_32dp32b32xENS4_13SM90_TMA_LOADENS14_INS15_ILi1ELi4ELi3EEES18_NSV_INS5_IJS19_S1O_EEENS5_IJS1O_SC_EEEEEEENS4_39AutoVectorizingCopyWithAssumedAlignmentILi128EEENS4_14SM90_TMA_STOREES28_S2A_S2A_EEEvvEEEEvNT_6ParamsE)
        /*0b60*/ 	.short	0x0380
        /*0b62*/ 	.short	0x0800


	//----- nvinfo : EIATTR_SW_WAR
	.align		4
.L_55:
        /*0b64*/ 	.byte	0x04, 0x36
        /*0b66*/ 	.short	(.L_57 - .L_56)
.L_56:
        /*0b68*/ 	.word	0x00000008
.L_57:


//--------------------- .nv.callgraph             --------------------------
	.section	.nv.callgraph,"",@"SHT_CUDA_CALLGRAPH"
	.align	4
	.sectionentsize	8
	.align		4
        /*0000*/ 	.word	0x00000000
	.align		4
        /*0004*/ 	.word	0xffffffff
	.align		4
        /*0008*/ 	.word	index@(_ZN7cutlass13device_kernelINS_4gemm6kernel13GemmUniversalIN4cute5tupleIJiiiiEEENS1_10collective13CollectiveMmaINS1_35MainloopSm100TmaUmmaWarpSpecializedILi13ELi2ELi4ENS5_IJNS4_1CILi2EEENSA_ILi1EEESC_EEEEENS5_IJNSA_ILi128EEESF_SF_EEENS_12float_e5m2_tENS5_IJlSC_lEEESH_SI_NS4_8TiledMMAINS4_8MMA_AtomIJNS4_10MMA_TraitsINS4_25SM100_MMA_F8F6F4_2x1SM_SSEJSH_SH_fSF_SF_NS4_17integral_constantINS4_4UMMA5MajorELSP_0EEESQ_NSN_INSO_7ScaleInELSR_0EEESS_EEEEEENS4_6LayoutINS5_IJSC_SC_SC_EEENS5_IJNSA_ILi0EEESX_SX_EEEEENS5_IJNS4_10UnderscoreES10_S10_EEEEENS4_18SM100_TMA_2SM_LOADENS4_14ComposedLayoutINS4_7SwizzleILi3ELi4ELi3EEENS4_18smem_ptr_flag_bitsILi8EEENSV_INS5_IJNSA_ILi8EEESF_EEENS5_IJSF_SC_EEEEEEEvNS4_8identityES13_S1D_vS1E_EENS_8epilogue10collective18CollectiveEpilogueINS1G_23Sm100TmaWarpSpecializedILi2ELi2ELi32ELb0ELb0EEEJNS5_IJNSA_ILi64EEESF_SF_EEENS5_IJNSV_IS1L_SC_EENSV_INS5_IJNSA_ILi32EEESB_EEENS5_IJSC_S1L_EEEEEEEESH_SI_SH_SI_NS1G_6fusion15FusionCallbacksIS1K_NS1T_17LinearCombinationISH_fSH_fLNS_15FloatRoundStyleE2EEES1M_S1S_JEEENS4_5SM1004TMEM4LOAD26SM100_TMEM_LOAD_32dp32b32xENS4_13SM90_TMA_LOADENS14_INS15_ILi1ELi4ELi3EEES18_NSV_INS5_IJS19_S1O_EEENS5_IJS1O_SC_EEEEEEENS4_39AutoVectorizingCopyWithAssumedAlignmentILi128EEENS4_14SM90_TMA_STOREES28_S2A_S2A_EEEvvEEEEvNT_6ParamsE)
	.align		4
        /*000c*/ 	.word	index@(__assertfail)
	.align		4
        /*0010*/ 	.word	0x00000000
	.align		4
        /*0014*/ 	.word	0xfffffffe
	.align		4
        /*0018*/ 	.word	0x00000000
	.align		4
        /*001c*/ 	.word	0xfffffffd
	.align		4
        /*0020*/ 	.word	0x00000000
	.align		4
        /*0024*/ 	.word	0xfffffffc


//--------------------- .nv.constant4             --------------------------
	.section	.nv.constant4,"a",@progbits
	.align	8
	.align		8
.nv.constant4:
        /*0000*/ 	.dword	__assertfail
	.align		8
        /*0008*/ 	.dword	__unnamed_1
	.align		8
        /*0010*/ 	.dword	__unnamed_2
	.align		8
        /*0018*/ 	.dword	_ZN39_INTERNAL_8489460f_4_k_cu_bf309a18_86964cuda3std3__45__cpo5beginE
	.align		8
        /*0020*/ 	.dword	_ZN39_INTERNAL_8489460f_4_k_cu_bf309a18_86964cuda3std3__45__cpo3endE
	.align		8
        /*0028*/ 	.dword	_ZN39_INTERNAL_8489460f_4_k_cu_bf309a18_86964cuda3std3__45__cpo6cbeginE
	.align		8
        /*0030*/ 	.dword	_ZN39_INTERNAL_8489460f_4_k_cu_bf309a18_86964cuda3std3__45__cpo4cendE
	.align		8
        /*0038*/ 	.dword	_ZN39_INTERNAL_8489460f_4_k_cu_bf309a18_86964cuda3std3__441_GLOBAL__N__8489460f_4_k_cu_bf309a18_86966ignoreE
	.align		8
        /*0040*/ 	.dword	_ZN39_INTERNAL_8489460f_4_k_cu_bf309a18_86964cuda3std3__419piecewise_constructE
	.align		8
        /*0048*/ 	.dword	_ZN39_INTERNAL_8489460f_4_k_cu_bf309a18_86964cuda3std3__48in_placeE
	.align		8
        /*0050*/ 	.dword	_ZN39_INTERNAL_8489460f_4_k_cu_bf309a18_86964cuda3std6ranges3__45__cpo4swapE
	.align		8
        /*0058*/ 	.dword	_ZN39_INTERNAL_8489460f_4_k_cu_bf309a18_86964cuda3std6ranges3__45__cpo9iter_moveE
	.align		8
        /*0060*/ 	.dword	_ZN39_INTERNAL_8489460f_4_k_cu_bf309a18_86964cute7productE
	.align		8
        /*0068*/ 	.dword	_ZN39_INTERNAL_8489460f_4_k_cu_bf309a18_86964cute1_E
	.align		8
        /*0070*/ 	.dword	$str$25
	.align		8
        /*0078*/ 	.dword	$str$26
	.align		8
        /*0080*/ 	.dword	$str$27
	.align		8
        /*0088*/ 	.dword	$str$28


//--------------------- .text._ZN7cutlass13device_kernelINS_4gemm6kernel13GemmUniversalIN4cute5tupleIJiiiiEEENS1_10collective13CollectiveMmaINS1_35MainloopSm100TmaUmmaWarpSpecializedILi13ELi2ELi4ENS5_IJNS4_1CILi2EEENSA_ILi1EEESC_EEEEENS5_IJNSA_ILi128EEESF_SF_EEENS_12float_e5m2_tENS5_IJlSC_lEEESH_SI_NS4_8TiledMMAINS4_8MMA_AtomIJNS4_10MMA_TraitsINS4_25SM100_MMA_F8F6F4_2x1SM_SSEJSH_SH_fSF_SF_NS4_17integral_constantINS4_4UMMA5MajorELSP_0EEESQ_NSN_INSO_7ScaleInELSR_0EEESS_EEEEEENS4_6LayoutINS5_IJSC_SC_SC_EEENS5_IJNSA_ILi0EEESX_SX_EEEEENS5_IJNS4_10UnderscoreES10_S10_EEEEENS4_18SM100_TMA_2SM_LOADENS4_14ComposedLayoutINS4_7SwizzleILi3ELi4ELi3EEENS4_18smem_ptr_flag_bitsILi8EEENSV_INS5_IJNSA_ILi8EEESF_EEENS5_IJSF_SC_EEEEEEEvNS4_8identityES13_S1D_vS1E_EENS_8epilogue10collective18CollectiveEpilogueINS1G_23Sm100TmaWarpSpecializedILi2ELi2ELi32ELb0ELb0EEEJNS5_IJNSA_ILi64EEESF_SF_EEENS5_IJNSV_IS1L_SC_EENSV_INS5_IJNSA_ILi32EEESB_EEENS5_IJSC_S1L_EEEEEEEESH_SI_SH_SI_NS1G_6fusion15FusionCallbacksIS1K_NS1T_17LinearCombinationISH_fSH_fLNS_15FloatRoundStyleE2EEES1M_S1S_JEEENS4_5SM1004TMEM4LOAD26SM100_TMEM_LOAD_32dp32b32xENS4_13SM90_TMA_LOADENS14_INS15_ILi1ELi4ELi3EEES18_NSV_INS5_IJS19_S1O_EEENS5_IJS1O_SC_EEEEEEENS4_39AutoVectorizingCopyWithAssumedAlignmentILi128EEENS4_14SM90_TMA_STOREES28_S2A_S2A_EEEvvEEEEvNT_6ParamsE --------------------------
	.section	.text._ZN7cutlass13device_kernelINS_4gemm6kernel13GemmUniversalIN4cute5tupleIJiiiiEEENS1_10collective13CollectiveMmaINS1_35MainloopSm100TmaUmmaWarpSpecializedILi13ELi2ELi4ENS5_IJNS4_1CILi2EEENSA_ILi1EEESC_EEEEENS5_IJNSA_ILi128EEESF_SF_EEENS_12float_e5m2_tENS5_IJlSC_lEEESH_SI_NS4_8TiledMMAINS4_8MMA_AtomIJNS4_10MMA_TraitsINS4_25SM100_MMA_F8F6F4_2x1SM_SSEJSH_SH_fSF_SF_NS4_17integral_constantINS4_4UMMA5MajorELSP_0EEESQ_NSN_INSO_7ScaleInELSR_0EEESS_EEEEEENS4_6LayoutINS5_IJSC_SC_SC_EEENS5_IJNSA_ILi0EEESX_SX_EEEEENS5_IJNS4_10UnderscoreES10_S10_EEEEENS4_18SM100_TMA_2SM_LOADENS4_14ComposedLayoutINS4_7SwizzleILi3ELi4ELi3EEENS4_18smem_ptr_flag_bitsILi8EEENSV_INS5_IJNSA_ILi8EEESF_EEENS5_IJSF_SC_EEEEEEEvNS4_8identityES13_S1D_vS1E_EENS_8epilogue10collective18CollectiveEpilogueINS1G_23Sm100TmaWarpSpecializedILi2ELi2ELi32ELb0ELb0EEEJNS5_IJNSA_ILi64EEESF_SF_EEENS5_IJNSV_IS1L_SC_EENSV_INS5_IJNSA_ILi32EEESB_EEENS5_IJSC_S1L_EEEEEEEESH_SI_SH_SI_NS1G_6fusion15FusionCallbacksIS1K_NS1T_17LinearCombinationISH_fSH_fLNS_15FloatRoundStyleE2EEES1M_S1S_JEEENS4_5SM1004TMEM4LOAD26SM100_TMEM_LOAD_32dp32b32xENS4_13SM90_TMA_LOADENS14_INS15_ILi1ELi4ELi3EEES18_NSV_INS5_IJS19_S1O_EEENS5_IJS1O_SC_EEEEEEENS4_39AutoVectorizingCopyWithAssumedAlignmentILi128EEENS4_14SM90_TMA_STOREES28_S2A_S2A_EEEvvEEEEvNT_6ParamsE,"ax",@progbits
	.align	128
.text._ZN7cutlass13device_kernelINS_4gemm6kernel13GemmUniversalIN4cute5tupleIJiiiiEEENS1_10collective13CollectiveMmaINS1_35MainloopSm100TmaUmmaWarpSpecializedILi13ELi2ELi4ENS5_IJNS4_1CILi2EEENSA_ILi1EEESC_EEEEENS5_IJNSA_ILi128EEESF_SF_EEENS_12float_e5m2_tENS5_IJlSC_lEEESH_SI_NS4_8TiledMMAINS4_8MMA_AtomIJNS4_10MMA_TraitsINS4_25SM100_MMA_F8F6F4_2x1SM_SSEJSH_SH_fSF_SF_NS4_17integral_constantINS4_4UMMA5MajorELSP_0EEESQ_NSN_INSO_7ScaleInELSR_0EEESS_EEEEEENS4_6LayoutINS5_IJSC_SC_SC_EEENS5_IJNSA_ILi0EEESX_SX_EEEEENS5_IJNS4_10UnderscoreES10_S10_EEEEENS4_18SM100_TMA_2SM_LOADENS4_14ComposedLayoutINS4_7SwizzleILi3ELi4ELi3EEENS4_18smem_ptr_flag_bitsILi8EEENSV_INS5_IJNSA_ILi8EEESF_EEENS5_IJSF_SC_EEEEEEEvNS4_8identityES13_S1D_vS1E_EENS_8epilogue10collective18CollectiveEpilogueINS1G_23Sm100TmaWarpSpecializedILi2ELi2ELi32ELb0ELb0EEEJNS5_IJNSA_ILi64EEESF_SF_EEENS5_IJNSV_IS1L_SC_EENSV_INS5_IJNSA_ILi32EEESB_EEENS5_IJSC_S1L_EEEEEEEESH_SI_SH_SI_NS1G_6fusion15FusionCallbacksIS1K_NS1T_17LinearCombinationISH_fSH_fLNS_15FloatRoundStyleE2EEES1M_S1S_JEEENS4_5SM1004TMEM4LOAD26SM100_TMEM_LOAD_32dp32b32xENS4_13SM90_TMA_LOADENS14_INS15_ILi1ELi4ELi3EEES18_NSV_INS5_IJS19_S1O_EEENS5_IJS1O_SC_EEEEEEENS4_39AutoVectorizingCopyWithAssumedAlignmentILi128EEENS4_14SM90_TMA_STOREES28_S2A_S2A_EEEvvEEEEvNT_6ParamsE:
        .type           _ZN7cutlass13device_kernelINS_4gemm6kernel13GemmUniversalIN4cute5tupleIJiiiiEEENS1_10collective13CollectiveMmaINS1_35MainloopSm100TmaUmmaWarpSpecializedILi13ELi2ELi4ENS5_IJNS4_1CILi2EEENSA_ILi1EEESC_EEEEENS5_IJNSA_ILi128EEESF_SF_EEENS_12float_e5m2_tENS5_IJlSC_lEEESH_SI_NS4_8TiledMMAINS4_8MMA_AtomIJNS4_10MMA_TraitsINS4_25SM100_MMA_F8F6F4_2x1SM_SSEJSH_SH_fSF_SF_NS4_17integral_constantINS4_4UMMA5MajorELSP_0EEESQ_NSN_INSO_7ScaleInELSR_0EEESS_EEEEEENS4_6LayoutINS5_IJSC_SC_SC_EEENS5_IJNSA_ILi0EEESX_SX_EEEEENS5_IJNS4_10UnderscoreES10_S10_EEEEENS4_18SM100_TMA_2SM_LOADENS4_14ComposedLayoutINS4_7SwizzleILi3ELi4ELi3EEENS4_18smem_ptr_flag_bitsILi8EEENSV_INS5_IJNSA_ILi8EEESF_EEENS5_IJSF_SC_EEEEEEEvNS4_8identityES13_S1D_vS1E_EENS_8epilogue10collective18CollectiveEpilogueINS1G_23Sm100TmaWarpSpecializedILi2ELi2ELi32ELb0ELb0EEEJNS5_IJNSA_ILi64EEESF_SF_EEENS5_IJNSV_IS1L_SC_EENSV_INS5_IJNSA_ILi32EEESB_EEENS5_IJSC_S1L_EEEEEEEESH_SI_SH_SI_NS1G_6fusion15FusionCallbacksIS1K_NS1T_17LinearCombinationISH_fSH_fLNS_15FloatRoundStyleE2EEES1M_S1S_JEEENS4_5SM1004TMEM4LOAD26SM100_TMEM_LOAD_32dp32b32xENS4_13SM90_TMA_LOADENS14_INS15_ILi1ELi4ELi3EEES18_NSV_INS5_IJS19_S1O_EEENS5_IJS1O_SC_EEEEEEENS4_39AutoVectorizingCopyWithAssumedAlignmentILi128EEENS4_14SM90_TMA_STOREES28_S2A_S2A_EEEvvEEEEvNT_6ParamsE,@function
        .size           _ZN7cutlass13device_kernelINS_4gemm6kernel13GemmUniversalIN4cute5tupleIJiiiiEEENS1_10collective13CollectiveMmaINS1_35MainloopSm100TmaUmmaWarpSpecializedILi13ELi2ELi4ENS5_IJNS4_1CILi2EEENSA_ILi1EEESC_EEEEENS5_IJNSA_ILi128EEESF_SF_EEENS_12float_e5m2_tENS5_IJlSC_lEEESH_SI_NS4_8TiledMMAINS4_8MMA_AtomIJNS4_10MMA_TraitsINS4_25SM100_MMA_F8F6F4_2x1SM_SSEJSH_SH_fSF_SF_NS4_17integral_constantINS4_4UMMA5MajorELSP_0EEESQ_NSN_INSO_7ScaleInELSR_0EEESS_EEEEEENS4_6LayoutINS5_IJSC_SC_SC_EEENS5_IJNSA_ILi0EEESX_SX_EEEEENS5_IJNS4_10UnderscoreES10_S10_EEEEENS4_18SM100_TMA_2SM_LOADENS4_14ComposedLayoutINS4_7SwizzleILi3ELi4ELi3EEENS4_18smem_ptr_flag_bitsILi8EEENSV_INS5_IJNSA_ILi8EEESF_EEENS5_IJSF_SC_EEEEEEEvNS4_8identityES13_S1D_vS1E_EENS_8epilogue10collective18CollectiveEpilogueINS1G_23Sm100TmaWarpSpecializedILi2ELi2ELi32ELb0ELb0EEEJNS5_IJNSA_ILi64EEESF_SF_EEENS5_IJNSV_IS1L_SC_EENSV_INS5_IJNSA_ILi32EEESB_EEENS5_IJSC_S1L_EEEEEEEESH_SI_SH_SI_NS1G_6fusion15FusionCallbacksIS1K_NS1T_17LinearCombinationISH_fSH_fLNS_15FloatRoundStyleE2EEES1M_S1S_JEEENS4_5SM1004TMEM4LOAD26SM100_TMEM_LOAD_32dp32b32xENS4_13SM90_TMA_LOADENS14_INS15_ILi1ELi4ELi3EEES18_NSV_INS5_IJS19_S1O_EEENS5_IJS1O_SC_EEEEEEENS4_39AutoVectorizingCopyWithAssumedAlignmentILi128EEENS4_14SM90_TMA_STOREES28_S2A_S2A_EEEvvEEEEvNT_6ParamsE,(.L_x_191 - _ZN7cutlass13device_kernelINS_4gemm6kernel13GemmUniversalIN4cute5tupleIJiiiiEEENS1_10collective13CollectiveMmaINS1_35MainloopSm100TmaUmmaWarpSpecializedILi13ELi2ELi4ENS5_IJNS4_1CILi2EEENSA_ILi1EEESC_EEEEENS5_IJNSA_ILi128EEESF_SF_EEENS_12float_e5m2_tENS5_IJlSC_lEEESH_SI_NS4_8TiledMMAINS4_8MMA_AtomIJNS4_10MMA_TraitsINS4_25SM100_MMA_F8F6F4_2x1SM_SSEJSH_SH_fSF_SF_NS4_17integral_constantINS4_4UMMA5MajorELSP_0EEESQ_NSN_INSO_7ScaleInELSR_0EEESS_EEEEEENS4_6LayoutINS5_IJSC_SC_SC_EEENS5_IJNSA_ILi0EEESX_SX_EEEEENS5_IJNS4_10UnderscoreES10_S10_EEEEENS4_18SM100_TMA_2SM_LOADENS4_14ComposedLayoutINS4_7SwizzleILi3ELi4ELi3EEENS4_18smem_ptr_flag_bitsILi8EEENSV_INS5_IJNSA_ILi8EEESF_EEENS5_IJSF_SC_EEEEEEEvNS4_8identityES13_S1D_vS1E_EENS_8epilogue10collective18CollectiveEpilogueINS1G_23Sm100TmaWarpSpecializedILi2ELi2ELi32ELb0ELb0EEEJNS5_IJNSA_ILi64EEESF_SF_EEENS5_IJNSV_IS1L_SC_EENSV_INS5_IJNSA_ILi32EEESB_EEENS5_IJSC_S1L_EEEEEEEESH_SI_SH_SI_NS1G_6fusion15FusionCallbacksIS1K_NS1T_17LinearCombinationISH_fSH_fLNS_15FloatRoundStyleE2EEES1M_S1S_JEEENS4_5SM1004TMEM4LOAD26SM100_TMEM_LOAD_32dp32b32xENS4_13SM90_TMA_LOADENS14_INS15_ILi1ELi4ELi3EEES18_NSV_INS5_IJS19_S1O_EEENS5_IJS1O_SC_EEEEEEENS4_39AutoVectorizingCopyWithAssumedAlignmentILi128EEENS4_14SM90_TMA_STOREES28_S2A_S2A_EEEvvEEEEvNT_6ParamsE)
        .other          _ZN7cutlass13device_kernelINS_4gemm6kernel13GemmUniversalIN4cute5tupleIJiiiiEEENS1_10collective13CollectiveMmaINS1_35MainloopSm100TmaUmmaWarpSpecializedILi13ELi2ELi4ENS5_IJNS4_1CILi2EEENSA_ILi1EEESC_EEEEENS5_IJNSA_ILi128EEESF_SF_EEENS_12float_e5m2_tENS5_IJlSC_lEEESH_SI_NS4_8TiledMMAINS4_8MMA_AtomIJNS4_10MMA_TraitsINS4_25SM100_MMA_F8F6F4_2x1SM_SSEJSH_SH_fSF_SF_NS4_17integral_constantINS4_4UMMA5MajorELSP_0EEESQ_NSN_INSO_7ScaleInELSR_0EEESS_EEEEEENS4_6LayoutINS5_IJSC_SC_SC_EEENS5_IJNSA_ILi0EEESX_SX_EEEEENS5_IJNS4_10UnderscoreES10_S10_EEEEENS4_18SM100_TMA_2SM_LOADENS4_14ComposedLayoutINS4_7SwizzleILi3ELi4ELi3EEENS4_18smem_ptr_flag_bitsILi8EEENSV_INS5_IJNSA_ILi8EEESF_EEENS5_IJSF_SC_EEEEEEEvNS4_8identityES13_S1D_vS1E_EENS_8epilogue10collective18CollectiveEpilogueINS1G_23Sm100TmaWarpSpecializedILi2ELi2ELi32ELb0ELb0EEEJNS5_IJNSA_ILi64EEESF_SF_EEENS5_IJNSV_IS1L_SC_EENSV_INS5_IJNSA_ILi32EEESB_EEENS5_IJSC_S1L_EEEEEEEESH_SI_SH_SI_NS1G_6fusion15FusionCallbacksIS1K_NS1T_17LinearCombinationISH_fSH_fLNS_15FloatRoundStyleE2EEES1M_S1S_JEEENS4_5SM1004TMEM4LOAD26SM100_TMEM_LOAD_32dp32b32xENS4_13SM90_TMA_LOADENS14_INS15_ILi1ELi4ELi3EEES18_NSV_INS5_IJS19_S1O_EEENS5_IJS1O_SC_EEEEEEENS4_39AutoVectorizingCopyWithAssumedAlignmentILi128EEENS4_14SM90_TMA_STOREES28_S2A_S2A_EEEvvEEEEvNT_6ParamsE,@"STO_CUDA_ENTRY STV_DEFAULT"
_ZN7cutlass13device_kernelINS_4gemm6kernel13GemmUniversalIN4cute5tupleIJiiiiEEENS1_10collective13CollectiveMmaINS1_35MainloopSm100TmaUmmaWarpSpecializedILi13ELi2ELi4ENS5_IJNS4_1CILi2EEENSA_ILi1EEESC_EEEEENS5_IJNSA_ILi128EEESF_SF_EEENS_12float_e5m2_tENS5_IJlSC_lEEESH_SI_NS4_8TiledMMAINS4_8MMA_AtomIJNS4_10MMA_TraitsINS4_25SM100_MMA_F8F6F4_2x1SM_SSEJSH_SH_fSF_SF_NS4_17integral_constantINS4_4UMMA5MajorELSP_0EEESQ_NSN_INSO_7ScaleInELSR_0EEESS_EEEEEENS4_6LayoutINS5_IJSC_SC_SC_EEENS5_IJNSA_ILi0EEESX_SX_EEEEENS5_IJNS4_10UnderscoreES10_S10_EEEEENS4_18SM100_TMA_2SM_LOADENS4_14ComposedLayoutINS4_7SwizzleILi3ELi4ELi3EEENS4_18smem_ptr_flag_bitsILi8EEENSV_INS5_IJNSA_ILi8EEESF_EEENS5_IJSF_SC_EEEEEEEvNS4_8identityES13_S1D_vS1E_EENS_8epilogue10collective18CollectiveEpilogueINS1G_23Sm100TmaWarpSpecializedILi2ELi2ELi32ELb0ELb0EEEJNS5_IJNSA_ILi64EEESF_SF_EEENS5_IJNSV_IS1L_SC_EENSV_INS5_IJNSA_ILi32EEESB_EEENS5_IJSC_S1L_EEEEEEEESH_SI_SH_SI_NS1G_6fusion15FusionCallbacksIS1K_NS1T_17LinearCombinationISH_fSH_fLNS_15FloatRoundStyleE2EEES1M_S1S_JEEENS4_5SM1004TMEM4LOAD26SM100_TMEM_LOAD_32dp32b32xENS4_13SM90_TMA_LOADENS14_INS15_ILi1ELi4ELi3EEES18_NSV_INS5_IJS19_S1O_EEENS5_IJS1O_SC_EEEEEEENS4_39AutoVectorizingCopyWithAssumedAlignmentILi128EEENS4_14SM90_TMA_STOREES28_S2A_S2A_EEEvvEEEEvNT_6ParamsE:
[----:B------:R-:W1:Y:S01]  /*0000*/  LDC R1, c[0x0][0x37c] ;  /* 0x0000df00ff017b82 */ /* 0x000e620000000800 */
[----:B------:R-:W2:Y:S01]  /*0010*/  S2R R109, SR_TID.X ;  /* 0x00000000006d7919 */ /* 0x000ea20000002100 */
[----:B------:R-:W3:Y:S06]  /*0020*/  LDCU.64 UR6, c[0x0][0x890] ;  /* 0x00011200ff0677ac */ /* 0x000eec0008000a00 */
[----:B------:R-:W4:Y:S01]  /*0030*/  S2UR UR37, SR_CgaCtaId ;  /* 0x00000000002579c3 */ /* 0x000f220000008800 */
[----:B------:R-:W-:Y:S02]  /*0040*/  PRMT R95, RZ, 0x7610, R95 ;  /* 0x00007610ff5f7816 */ /* 0x000fe4000000005f */
[----:B------:R-:W-:Y:S01]  /*0050*/  ELECT P1, URZ, PT ;  /* 0x0000000000ff782f */ /* 0x000fe20003820000 */
[----:B------:R-:W1:Y:S01]  /*0060*/  LDCU.64 UR46, c[0x0][0x358] ;  /* 0x00006b00ff2e77ac */ /* 0x000e620008000a00 */
[----:B---3--:R-:W-:-:S04]  /*0070*/  UISETP.NE.U32.AND UP0, UPT, UR6, URZ, UPT ;  /* 0x000000ff0600728c */ /* 0x008fc8000bf05070 */
[----:B------:R-:W-:Y:S02]  /*0080*/  UISETP.NE.AND.EX UP0, UPT, UR7, URZ, UPT, UP0 ;  /* 0x000000ff0700728c */ /* 0x000fe4000bf05300 */
[----:B----4-:R-:W-:Y:S02]  /*0090*/  ULOP3.LUT UR5, UR37, 0x1, URZ, 0xc0, !UPT ;  /* 0x0000000125057892 */ /* 0x010fe4000f8ec0ff */
[----:B------:R-:W-:Y:S01]  /*00a0*/  ULOP3.LUT UR4, UR37, 0x1, URZ, 0x3c, !UPT ;  /* 0x0000000125047892 */ /* 0x000fe2000f8e3cff */
[----:B--2---:R-:W-:-:S05]  /*00b0*/  SHF.R.U32.HI R102, RZ, 0x5, R109 ;  /* 0x00000005ff667819 */ /* 0x004fca000001166d */
[----:B------:R-:W2:Y:S02]  /*00c0*/  SHFL.IDX PT, R0, R102, RZ, 0x1f ;  /* 0x00001fff66007589 */ /* 0x000ea400000e0000 */
[----:B--2---:R-:W-:Y:S01]  /*00d0*/  R2UR UR10, R0 ;  /* 0x00000000000a72ca */ /* 0x004fe200000e0000 */
[----:B-1----:R-:W-:-:S14]  /*00e0*/  BRA.U UP0, `(.L_x_0) ;  /* 0x00000001002c7547 */ /* 0x002fdc000b800000 */
[----:B------:R-:W1:Y:S02]  /*00f0*/  LDCU.64 UR8, c[0x0][0x888] ;  /* 0x00011100ff0877ac */ /* 0x000e640008000a00 */
[----:B-1----:R-:W-:-:S04]  /*0100*/  UISETP.NE.U32.AND UP0, UPT, UR8, URZ, UPT ;  /* 0x000000ff0800728c */ /* 0x002fc8000bf05070 */
[----:B------:R-:W-:-:S09]  /*0110*/  UISETP.NE.AND.EX UP0, UPT, UR9, URZ, UPT, UP0 ;  /* 0x000000ff0900728c */ /* 0x000fd2000bf05300 */
[----:B------:R-:W-:Y:S05]  /*0120*/  BRA.U !UP0, `(.L_x_1) ;  /* 0x0000000108107547 */ /* 0x000fea000b800000 */
[----:B------:R-:W1:Y:S02]  /*0130*/  LDC.64 R2, c[0x0][0x888] ;  /* 0x00022200ff027b82 */ /* 0x000e640000000a00 */
[----:B-1----:R1:W5:Y:S01]  /*0140*/  LDG.E R49, desc[UR46][R2.64] ;  /* 0x0000002e02317981 */ /* 0x002362000c1e1900 */
[----:B------:R-:W-:Y:S01]  /*0150*/  HFMA2 R95, -RZ, RZ, 0, 5.9604644775390625e-08 ;  /* 0x00000001ff5f7431 */ /* 0x000fe200000001ff */
[----:B------:R-:W-:Y:S05]  /*0160*/  BRA `(.L_x_0) ;  /* 0x00000000000c7947 */ /* 0x000fea0003800000 */
.L_x_1:
[----:B------:R-:W1:Y:S01]  /*0170*/  LDCU UR8, c[0x0][0x880] ;  /* 0x00011000ff0877ac */ /* 0x000e620008000800 */
[----:B------:R-:W-:Y:S01]  /*0180*/  HFMA2 R95, -RZ, RZ, 0, 5.9604644775390625e-08 ;  /* 0x00000001ff5f7431 */ /* 0x000fe200000001ff */
[----:B-1----:R-:W-:-:S07]  /*0190*/  MOV R49, UR8 ;  /* 0x0000000800317c02 */ /* 0x002fce0008000f00 */
.L_x_0:
[----:B------:R-:W2:Y:S02]  /*01a0*/  LDCU.64 UR8, c[0x0][0x8b0] ;  /* 0x00011600ff0877ac */ /* 0x000ea40008000a00 */
[----:B--2---:R-:W-:-:S04]  /*01b0*/  UISETP.NE.U32.AND UP0, UPT, UR8, URZ, UPT ;  /* 0x000000ff0800728c */ /* 0x004fc8000bf05070 */
[----:B------:R-:W-:-:S09]  /*01c0*/  UISETP.NE.AND.EX UP0, UPT, UR9, URZ, UPT, UP0 ;  /* 0x000000ff0900728c */ /* 0x000fd2000bf05300 */
[----:B------:R-:W-:Y:S05]  /*01d0*/  BRA.U UP0, `(.L_x_2) ;  /* 0x0000000100247547 */ /* 0x000fea000b800000 */
[----:B------:R-:W2:Y:S02]  /*01e0*/  LDCU.64 UR8, c[0x0][0x8a8] ;  /* 0x00011500ff0877ac */ /* 0x000ea40008000a00 */
[----:B--2---:R-:W-:-:S04]  /*01f0*/  UISETP.NE.U32.AND UP0, UPT, UR8, URZ, UPT ;  /* 0x000000ff0800728c */ /* 0x004fc8000bf05070 */
[----:B------:R-:W-:-:S09]  /*0200*/  UISETP.NE.AND.EX UP0, UPT, UR9, URZ, UPT, UP0 ;  /* 0x000000ff0900728c */ /* 0x000fd2000bf05300 */
[----:B------:R-:W-:Y:S05]  /*0210*/  BRA.U !UP0, `(.L_x_3) ;  /* 0x00000001080c7547 */ /* 0x000fea000b800000 */
[----:B------:R-:W2:Y:S02]  /*0220*/  LDC.64 R46, c[0x0][0x8a8] ;  /* 0x00022a00ff2e7b82 */ /* 0x000ea40000000a00 */
[----:B--2---:R2:W5:Y:S01]  /*0230*/  LDG.E R46, desc[UR46][R46.64] ;  /* 0x0000002e2e2e7981 */ /* 0x004562000c1e1900 */
[----:B------:R-:W-:Y:S05]  /*0240*/  BRA `(.L_x_2) ;  /* 0x0000000000087947 */ /* 0x000fea0003800000 */
.L_x_3:
[----:B------:R-:W2:Y:S02]  /*0250*/  LDCU UR8, c[0x0][0x8a0] ;  /* 0x00011400ff0877ac */ /* 0x000ea40008000800 */
[----:B--2---:R-:W-:Y:S02]  /*0260*/  MOV R46, UR8 ;  /* 0x00000008002e7c02 */ /* 0x004fe40008000f00 */
.L_x_2:
[----:B------:R-:W-:Y:S01]  /*0270*/  IMAD.U32 R0, RZ, RZ, UR10 ;  /* 0x0000000aff007e24 */ /* 0x000fe2000f8e00ff */
[----:B------:R-:W-:Y:S04]  /*0280*/  BSSY.RECONVERGENT B0, `(.L_x_4) ;  /* 0x000000c000007945 */ /* 0x000fe80003800200 */
[C---:B------:R-:W-:Y:S02]  /*0290*/  ISETP.NE.OR P2, PT, R0.reuse, 0x1, !P1 ;  /* 0x000000010000780c */ /* 0x040fe40004f45670 */
[----:B------:R-:W-:-:S11]  /*02a0*/  ISETP.NE.OR P0, PT, R0, 0x3, !P1 ;  /* 0x000000030000780c */ /* 0x000fd60004f05670 */
[----:B------:R-:W-:Y:S05]  /*02b0*/  @P2 BRA `(.L_x_5) ;  /* 0x0000000000202947 */ /* 0x000fea0003800000 */
[----:B------:R-:W3:Y:S02]  /*02c0*/  LDCU.64 UR8, c[0x0][0x348] ;  /* 0x00006900ff0877ac */ /* 0x000ee40008000a00 */
[----:B---3--:R-:W-:Y:S02]  /*02d0*/  UIADD3 UR12, UP1, UPT, UR8, 0x80, URZ ;  /* 0x00000080080c7890 */ /* 0x008fe4000ff3e0ff */
[----:B------:R-:W-:Y:S02]  /*02e0*/  UIADD3 UR8, UP0, UPT, UR8, 0x180, URZ ;  /* 0x0000018008087890 */ /* 0x000fe4000ff1e0ff */
[----:B------:R-:W-:Y:S02]  /*02f0*/  UIADD3.X UR13, UPT, UPT, URZ, UR9, URZ, UP1, !UPT ;  /* 0x00000009ff0d7290 */ /* 0x000fe40008ffe4ff */
[----:B------:R-:W-:-:S07]  /*0300*/  UIADD3.X UR9, UPT, UPT, URZ, UR9, URZ, UP0, !UPT ;  /* 0x00000009ff097290 */ /* 0x000fce00087fe4ff */
[----:B------:R3:W-:Y:S02]  /*0310*/  UTMACCTL.PF [UR12] ;  /* 0x000000000c0079b9 */ /* 0x0007e40008040000 */
[----:B------:R3:W-:Y:S02]  /*0320*/  UTMACCTL.PF [UR8] ;  /* 0x00000000080079b9 */ /* 0x0007e40008040000 */
[----:B---3--:R-:W-:Y:S01]  /*0330*/  NOP ;  /* 0x0000000000007918 */ /* 0x008fe20000000000 */
.L_x_5:
[----:B------:R-:W-:Y:S05]  /*0340*/  BSYNC.RECONVERGENT B0 ;  /* 0x0000000000007941 */ /* 0x000fea0003800200 */
.L_x_4:
[----:B------:R-:W-:Y:S04]  /*0350*/  BSSY.RECONVERGENT B0, `(.L_x_6) ;  /* 0x000000a000007945 */ /* 0x000fe80003800200 */
        /* <DEDUP_REMOVED lines=9> */
.L_x_7:
[----:B------:R-:W-:Y:S05]  /*03f0*/  BSYNC.RECONVERGENT B0 ;  /* 0x0000000000007941 */ /* 0x000fea0003800200 */
.L_x_6:
[----:B------:R-:W3:Y:S01]  /*0400*/  LDCU.64 UR8, c[0x0][0x888] ;  /* 0x00011100ff0877ac */ /* 0x000ee20008000a00 */
[----:B------:R-:W-:Y:S02]  /*0410*/  UISETP.EQ.U32.AND UP1, UPT, UR6, URZ, UPT ;  /* 0x000000ff0600728c */ /* 0x000fe4000bf22070 */
[----:B------:R-:W-:Y:S02]  /*0420*/  UPLOP3.LUT UP5, UPT, UPT, UPT, UPT, 0x80, 0x8 ;  /* 0x000000000008789c */ /* 0x000fe40003faf070 */
[----:B---3--:R-:W-:-:S04]  /*0430*/  UISETP.NE.U32.AND UP0, UPT, UR8, URZ, UPT ;  /* 0x000000ff0800728c */ /* 0x008fc8000bf05070 */
[----:B------:R-:W-:-:S04]  /*0440*/  UISETP.NE.AND.EX UP0, UPT, UR9, URZ, UPT, UP0 ;  /* 0x000000ff0900728c */ /* 0x000fc8000bf05300 */
[----:B------:R-:W-:-:S04]  /*0450*/  UISETP.EQ.OR.EX UP2, UPT, UR7, URZ, !UP0, UP1 ;  /* 0x000000ff0700728c */ /* 0x000fc8000c742710 */
[----:B------:R-:W-:-:S05]  /*0460*/  UP2UR UR50, UPR, URZ, 0x4 ;  /* 0x00000004ff327883 */ /* 0x000fca0008000000 */
[----:B------:R-:W-:Y:S07]  /*0470*/  BRA.U !UP2, `(.L_x_8) ;  /* 0x000000010a207547 */ /* 0x000fee000b800000 */
[----:B------:R-:W-:Y:S01]  /*0480*/  UISETP.NE.U32.AND UP2, UPT, UR6, URZ, UPT ;  /* 0x000000ff0600728c */ /* 0x000fe2000bf45070 */
[----:B-----5:R-:W-:Y:S01]  /*0490*/  FSETP.NEU.AND P0, PT, R49, RZ, PT ;  /* 0x000000ff3100720b */ /* 0x020fe20003f0d000 */
[----:B------:R-:W-:Y:S02]  /*04a0*/  USEL UR6, URZ, 0xffffffff, UP0 ;  /* 0xffffffffff067887 */ /* 0x000fe40008000000 */
[----:B------:R-:W-:-:S10]  /*04b0*/  UISETP.NE.AND.EX UP2, UPT, UR7, URZ, UPT, UP2 ;  /* 0x000000ff0700728c */ /* 0x000fd4000bf45320 */
[----:B------:R-:W-:Y:S01]  /*04c0*/  VOTEU.ANY UP1, P0 ;  /* 0x0000000000ff7886 */ /* 0x000fe20000020100 */
[----:B------:R-:W-:-:S04]  /*04d0*/  @!UP2 USEL UR6, URZ, 0xffffffff, UP1 ;  /* 0xffffffffff06a887 */ /* 0x000fc80008800000 */
[----:B------:R-:W-:-:S04]  /*04e0*/  ULOP3.LUT UR6, UR6, 0x1, URZ, 0xc0, !UPT ;  /* 0x0000000106067892 */ /* 0x000fc8000f8ec0ff */
[----:B------:R-:W-:-:S11]  /*04f0*/  UISETP.NE.U32.AND UP5, UPT, UR6, 0x1, UPT ;  /* 0x000000010600788c */ /* 0x000fd6000bfa5070 */
.L_x_8:
[----:B------:R-:W3:Y:S01]  /*0500*/  SHFL.IDX PT, R0, R102, RZ, 0x1f ;  /* 0x00001fff66007589 */ /* 0x000ee200000e0000 */
[----:B------:R-:W-:-:S04]  /*0510*/  UISETP.NE.AND UP1, UPT, UR10, 0x2, UPT ;  /* 0x000000020a00788c */ /* 0x000fc8000bf25270 */
[----:B------:R-:W-:Y:S02]  /*0520*/  UISETP.EQ.AND UP2, UPT, UR5, URZ, !UP1 ;  /* 0x000000ff0500728c */ /* 0x000fe4000cf42270 */
[----:B------:R-:W-:-:S04]  /*0530*/  USEL UR6, URZ, 0x1, UP1 ;  /* 0x00000001ff067887 */ /* 0x000fc80008800000 */
[----:B------:R-:W-:Y:S02]  /*0540*/  PLOP3.LUT P5, PT, P1, PT, UP2, 0x80, 0x8 ;  /* 0x000000000008781c */ /* 0x000fe40000faf028 */
[----:B---3--:R-:W-:-:S13]  /*0550*/  ISETP.NE.AND P0, PT, R0, RZ, PT ;  /* 0x000000ff0000720c */ /* 0x008fda0003f05270 */
[----:B------:R-:W-:Y:S05]  /*0560*/  @P0 BRA `(.L_x_9) ;  /* 0x0000000000980947 */ /* 0x000fea0003800000 */
[----:B------:R-:W-:Y:S01]  /*0570*/  ELECT P0, URZ, PT ;  /* 0x0000000000ff782f */ /* 0x000fe20003800000 */
[----:B------:R-:W-:-:S12]  /*0580*/  BSSY.RECONVERGENT B0, `(.L_x_9) ;  /* 0x0000024000007945 */ /* 0x000fd80003800200 */
[----:B------:R-:W-:Y:S05]  /*0590*/  @!P0 BRA `(.L_x_10) ;  /* 0x0000000000888947 */ /* 0x000fea0003800000 */
[----:B------:R-:W-:Y:S01]  /*05a0*/  UMOV UR8, 0x400 ;  /* 0x0000040000087882 */ /* 0x000fe20000000000 */
[----:B------:R-:W-:Y:S01]  /*05b0*/  UMOV UR7, 0x1 ;  /* 0x0000000100077882 */ /* 0x000fe20000000000 */
[----:B------:R-:W-:Y:S02]  /*05c0*/  ULEA UR8, UR37, UR8, 0x18 ;  /* 0x0000000825087291 */ /* 0x000fe4000f8ec0ff */
[----:B------:R-:W-:-:S04]  /*05d0*/  UIADD3 UR12, UPT, UPT, -UR7, 0x100000, URZ ;  /* 0x00100000070c7890 */ /* 0x000fc8000fffe1ff */
[----:B------:R-:W-:Y:S02]  /*05e0*/  USHF.L.U32 UR13, UR12, 0xb, URZ ;  /* 0x0000000b0c0d7899 */ /* 0x000fe400080006ff */
[----:B------:R-:W-:Y:S01]  /*05f0*/  USHF.L.U32 UR12, UR12, 0x1, URZ ;  /* 0x000000010c0c7899 */ /* 0x000fe200080006ff */
[----:B------:R-:W3:Y:S11]  /*0600*/  FENCE.VIEW.ASYNC.S ;  /* 0x00000000000073c6 */ /* 0x000ef60000000000 */
[----:B---3--:R3:W4:Y:S01]  /*0610*/  SYNCS.EXCH.64 URZ, [UR8], UR12 ;  /* 0x0000000c08ff75b2 */ /* 0x0087220008000100 */
[----:B------:R3:W1:Y:S01]  /*0620*/  SYNCS.EXCH.64 URZ, [UR8+0x68], UR12 ;  /* 0x0000680c08ff75b2 */ /* 0x0006620008000100 */
        /* <DEDUP_REMOVED lines=23> */
[----:B------:R3:W1:Y:S02]  /*07a0*/  SYNCS.EXCH.64 URZ, [UR8+0xc8], UR12 ;  /* 0x0000c80c08ff75b2 */ /* 0x0006640008000100 */
[----:B---34-:R-:W-:Y:S01]  /*07b0*/  NOP ;  /* 0x0000000000007918 */ /* 0x018fe20000000000 */
.L_x_10:
[----:B------:R-:W-:Y:S05]  /*07c0*/  BSYNC.RECONVERGENT B0 ;  /* 0x0000000000007941 */ /* 0x000fea0003800200 */
.L_x_9:
[----:B------:R-:W3:Y:S01]  /*07d0*/  SHFL.IDX PT, R0, R102, RZ, 0x1f ;  /* 0x00001fff66007589 */ /* 0x000ee200000e0000 */
[----:B------:R-:W-:Y:S01]  /*07e0*/  NOP ;  /* 0x0000000000007918 */ /* 0x000fe20000000000 */
[----:B---3--:R-:W-:-:S13]  /*07f0*/  ISETP.NE.AND P0, PT, R0, 0x1, PT ;  /* 0x000000010000780c */ /* 0x008fda0003f05270 */
[----:B------:R-:W-:Y:S05]  /*0800*/  @P0 BRA `(.L_x_11) ;  /* 0x0000000000440947 */ /* 0x000fea0003800000 */
[----:B------:R-:W-:Y:S01]  /*0810*/  UMOV UR9, 0x400 ;  /* 0x0000040000097882 */ /* 0x000fe20000000000 */
[----:B------:R-:W-:Y:S01]  /*0820*/  UMOV UR8, 0x20 ;  /* 0x0000002000087882 */ /* 0x000fe20000000000 */
[----:B------:R-:W-:Y:S01]  /*0830*/  UMOV UR7, 0x80 ;  /* 0x0000008000077882 */ /* 0x000fe20000000000 */
[----:B------:R-:W-:Y:S02]  /*0840*/  ULEA UR9, UR37, UR9, 0x18 ;  /* 0x0000000925097291 */ /* 0x000fe4000f8ec0ff */
[----:B------:R-:W-:-:S04]  /*0850*/  UIADD3 UR12, UPT, UPT, -UR8, 0x100000, URZ ;  /* 0x00100000080c7890 */ /* 0x000fc8000fffe1ff */
[----:B------:R-:W-:Y:S02]  /*0860*/  USHF.L.U32 UR13, UR12, 0xb, URZ ;  /* 0x0000000b0c0d7899 */ /* 0x000fe400080006ff */
[----:B------:R-:W-:Y:S02]  /*0870*/  USHF.L.U32 UR12, UR12, 0x1, URZ ;  /* 0x000000010c0c7899 */ /* 0x000fe400080006ff */
[----:B------:R-:W-:-:S04]  /*0880*/  UIADD3 UR14, UPT, UPT, -UR7, 0x100000, URZ ;  /* 0x00100000070e7890 */ /* 0x000fc8000fffe1ff */
[----:B------:R-:W-:Y:S02]  /*0890*/  USHF.L.U32 UR15, UR14, 0xb, URZ ;  /* 0x0000000b0e0f7899 */ /* 0x000fe400080006ff */
[----:B------:R-:W-:Y:S01]  /*08a0*/  USHF.L.U32 UR14, UR14, 0x1, URZ ;  /* 0x000000010e0e7899 */ /* 0x000fe200080006ff */
[----:B------:R-:W-:Y:S01]  /*08b0*/  ELECT P0, URZ, PT ;  /* 0x0000000000ff782f */ /* 0x000fe20003800000 */
[----:B------:R-:W3:Y:S02]  /*08c0*/  FENCE.VIEW.ASYNC.S ;  /* 0x00000000000073c6 */ /* 0x000ee40000000000 */
[----:B---3--:R3:W4:Y:S08]  /*08d0*/  SYNCS.EXCH.64 URZ, [UR9+0xd0], UR12 ;  /* 0x0000d00c09ff75b2 */ /* 0x0087300008000100 */
[----:B------:R3:W1:Y:S01]  /*08e0*/  SYNCS.EXCH.64 URZ, [UR9+0xe0], UR14 ;  /* 0x0000e00e09ff75b2 */ /* 0x0006620008000100 */
[----:B------:R3:W1:Y:S01]  /*08f0*/  SYNCS.EXCH.64 URZ, [UR9+0xd8], UR12 ;  /* 0x0000d80c09ff75b2 */ /* 0x0006620008000100 */
[----:B------:R3:W1:Y:S01]  /*0900*/  SYNCS.EXCH.64 URZ, [UR9+0xe8], UR14 ;  /* 0x0000e80e09ff75b2 */ /* 0x0006620008000100 */
[----:B------:R-:W-:Y:S01]  /*0910*/  NOP ;  /* 0x0000000000007918 */ /* 0x000fe20000000000 */
.L_x_11:
[----:B------:R-:W2:Y:S01]  /*0920*/  SHFL.IDX PT, R0, R102, RZ, 0x1f ;  /* 0x00001fff66007589 */ /* 0x000ea200000e0000 */
[----:B------:R-:W-:Y:S01]  /*0930*/  NOP ;  /* 0x0000000000007918 */ /* 0x000fe20000000000 */
[----:B--2---:R-:W-:-:S13]  /*0940*/  ISETP.NE.AND P0, PT, R0, 0x3, PT ;  /* 0x000000030000780c */ /* 0x004fda0003f05270 */
[----:B------:R-:W-:Y:S05]  /*0950*/  @P0 BRA `(.L_x_12) ;  /* 0x00000000002c0947 */ /* 0x000fea0003800000 */
[----:B------:R-:W-:Y:S01]  /*0960*/  UMOV UR8, 0x400 ;  /* 0x0000040000087882 */ /* 0x000fe20000000000 */
[----:B------:R-:W-:Y:S01]  /*0970*/  UMOV UR7, 0x20 ;  /* 0x0000002000077882 */ /* 0x000fe20000000000 */
[----:B------:R-:W-:Y:S02]  /*0980*/  ULEA UR8, UR37, UR8, 0x18 ;  /* 0x0000000825087291 */ /* 0x000fe4000f8ec0ff */
[----:B---3--:R-:W-:-:S04]  /*0990*/  UIADD3 UR12, UPT, UPT, -UR7, 0x100000, URZ ;  /* 0x00100000070c7890 */ /* 0x008fc8000fffe1ff */
[----:B------:R-:W-:Y:S02]  /*09a0*/  USHF.L.U32 UR13, UR12, 0xb, URZ ;  /* 0x0000000b0c0d7899 */ /* 0x000fe400080006ff */
[----:B------:R-:W-:Y:S01]  /*09b0*/  USHF.L.U32 UR12, UR12, 0x1, URZ ;  /* 0x000000010c0c7899 */ /* 0x000fe200080006ff */
[----:B------:R-:W-:Y:S01]  /*09c0*/  ELECT P0, URZ, PT ;  /* 0x0000000000ff782f */ /* 0x000fe20003800000 */
[----:B------:R-:W2:Y:S10]  /*09d0*/  FENCE.VIEW.ASYNC.S ;  /* 0x00000000000073c6 */ /* 0x000eb40000000000 */
[----:B--2---:R2:W3:Y:S01]  /*09e0*/  SYNCS.EXCH.64 URZ, [UR8+0xf0], UR12 ;  /* 0x0000f00c08ff75b2 */ /* 0x0044e20008000100 */
[----:B------:R2:W1:Y:S01]  /*09f0*/  SYNCS.EXCH.64 URZ, [UR8+0xf8], UR12 ;  /* 0x0000f80c08ff75b2 */ /* 0x0004620008000100 */
[----:B------:R-:W-:Y:S01]  /*0a00*/  NOP ;  /* 0x0000000000007918 */ /* 0x000fe20000000000 */
.L_x_12:
[----:B------:R-:W4:Y:S01]  /*0a10*/  SHFL.IDX PT, R0, R102, RZ, 0x1f ;  /* 0x00001fff66007589 */ /* 0x000f2200000e0000 */
[----:B------:R-:W-:Y:S01]  /*0a20*/  NOP ;  /* 0x0000000000007918 */ /* 0x000fe20000000000 */
[----:B----4-:R-:W-:-:S13]  /*0a30*/  ISETP.NE.AND P0, PT, R0, 0x4, PT ;  /* 0x000000040000780c */ /* 0x010fda0003f05270 */
[----:B------:R-:W-:Y:S05]  /*0a40*/  @P0 BRA `(.L_x_13) ;  /* 0x0000000000480947 */ /* 0x000fea0003800000 */
[----:B---3--:R-:W-:Y:S01]  /*0a50*/  UMOV UR9, 0x1e0 ;  /* 0x000001e000097882 */ /* 0x008fe20000000000 */
[----:B--2---:R-:W-:Y:S01]  /*0a60*/  UMOV UR8, 0x400 ;  /* 0x0000040000087882 */ /* 0x004fe20000000000 */
[----:B------:R-:W-:Y:S01]  /*0a70*/  USEL UR9, UR9, 0x1a0, UP5 ;  /* 0x000001a009097887 */ /* 0x000fe2000a800000 */
        /* <DEDUP_REMOVED lines=9> */
[----:B------:R-:W2:Y:S02]  /*0b10*/  FENCE.VIEW.ASYNC.S ;  /* 0x00000000000073c6 */ /* 0x000ea40000000000 */
[----:B--2---:R4:W2:Y:S08]  /*0b20*/  SYNCS.EXCH.64 URZ, [UR8+0x100], UR12 ;  /* 0x0001000c08ff75b2 */ /* 0x0048b00008000100 */
[----:B------:R4:W3:Y:S01]  /*0b30*/  SYNCS.EXCH.64 URZ, [UR8+0x110], UR14 ;  /* 0x0001100e08ff75b2 */ /* 0x0008e20008000100 */
[----:B------:R4:W1:Y:S01]  /*0b40*/  SYNCS.EXCH.64 URZ, [UR8+0x108], UR12 ;  /* 0x0001080c08ff75b2 */ /* 0x0008620008000100 */
[----:B------:R4:W1:Y:S02]  /*0b50*/  SYNCS.EXCH.64 URZ, [UR8+0x118], UR14 ;  /* 0x0001180e08ff75b2 */ /* 0x0008640008000100 */
[----:B----4-:R-:W-:Y:S01]  /*0b60*/  NOP ;  /* 0x0000000000007918 */ /* 0x010fe20000000000 */
.L_x_13:
[----:B------:R-:W4:Y:S01]  /*0b70*/  SHFL.IDX PT, R0, R102, RZ, 0x1f ;  /* 0x00001fff66007589 */ /* 0x000f2200000e0000 */
[----:B------:R-:W-:Y:S01]  /*0b80*/  NOP ;  /* 0x0000000000007918 */ /* 0x000fe20000000000 */
[----:B----4-:R-:W-:-:S13]  /*0b90*/  ISETP.NE.AND P0, PT, R0, 0x5, PT ;  /* 0x000000050000780c */ /* 0x010fda0003f05270 */
[----:B------:R-:W-:Y:S05]  /*0ba0*/  @P0 BRA `(.L_x_14) ;  /* 0x0000000000540947 */ /* 0x000fea0003800000 */
[----:B---3--:R-:W-:Y:S01]  /*0bb0*/  UMOV UR9, 0x400 ;  /* 0x0000040000097882 */ /* 0x008fe20000000000 */
[----:B--2---:R-:W-:Y:S01]  /*0bc0*/  UMOV UR8, 0x1 ;  /* 0x0000000100087882 */ /* 0x004fe20000000000 */
        /* <DEDUP_REMOVED lines=13> */
[----:B------:R4:W1:Y:S01]  /*0ca0*/  SYNCS.EXCH.64 URZ, [UR9+0x148], UR14 ;  /* 0x0001480e09ff75b2 */ /* 0x0008620008000100 */
[----:B------:R4:W1:Y:S01]  /*0cb0*/  SYNCS.EXCH.64 URZ, [UR9+0x130], UR12 ;  /* 0x0001300c09ff75b2 */ /* 0x0008620008000100 */
[----:B------:R4:W1:Y:S01]  /*0cc0*/  SYNCS.EXCH.64 URZ, [UR9+0x150], UR14 ;  /* 0x0001500e09ff75b2 */ /* 0x0008620008000100 */
[----:B------:R4:W1:Y:S01]  /*0cd0*/  SYNCS.EXCH.64 URZ, [UR9+0x138], UR12 ;  /* 0x0001380c09ff75b2 */ /* 0x0008620008000100 */
[----:B------:R4:W1:Y:S02]  /*0ce0*/  SYNCS.EXCH.64 URZ, [UR9+0x158], UR14 ;  /* 0x0001580e09ff75b2 */ /* 0x0008640008000100 */
[----:B----4-:R-:W-:Y:S01]  /*0cf0*/  NOP ;  /* 0x0000000000007918 */ /* 0x010fe20000000000 */
.L_x_14:
[----:B------:R-:W4:Y:S01]  /*0d00*/  SHFL.IDX PT, R0, R102, RZ, 0x1f ;  /* 0x00001fff66007589 */ /* 0x000f2200000e0000 */
[----:B------:R-:W-:Y:S01]  /*0d10*/  ISETP.NE.OR P1, PT, RZ, UR10, !P1 ;  /* 0x0000000aff007c0c */ /* 0x000fe2000cf25670 */
[----:B------:R-:W-:Y:S01]  /*0d20*/  NOP ;  /* 0x0000000000007918 */ /* 0x000fe20000000000 */
[----:B----4-:R-:W-:-:S13]  /*0d30*/  ISETP.NE.AND P0, PT, R0, 0x3, PT ;  /* 0x000000030000780c */ /* 0x010fda0003f05270 */
[----:B------:R-:W-:Y:S05]  /*0d40*/  @P0 BRA `(.L_x_15) ;  /* 0x0000000000340947 */ /* 0x000fea0003800000 */
[----:B--2---:R-:W-:Y:S01]  /*0d50*/  UMOV UR8, 0x400 ;  /* 0x0000040000087882 */ /* 0x004fe20000000000 */
[----:B------:R-:W-:Y:S01]  /*0d60*/  UMOV UR7, 0x20 ;  /* 0x0000002000077882 */ /* 0x000fe20000000000 */
[----:B------:R-:W-:Y:S02]  /*0d70*/  ULEA UR8, UR37, UR8, 0x18 ;  /* 0x0000000825087291 */ /* 0x000fe4000f8ec0ff */
[----:B---3--:R-:W-:-:S04]  /*0d80*/  UIADD3 UR12, UPT, UPT, -UR7, 0x100000, URZ ;  /* 0x00100000070c7890 */ /* 0x008fc8000fffe1ff */
[----:B------:R-:W-:Y:S02]  /*0d90*/  USHF.L.U32 UR13, UR12, 0xb, URZ ;  /* 0x0000000b0c0d7899 */ /* 0x000fe400080006ff */
[----:B------:R-:W-:Y:S01]  /*0da0*/  USHF.L.U32 UR12, UR12, 0x1, URZ ;  /* 0x000000010c0c7899 */ /* 0x000fe200080006ff */
[----:B------:R-:W-:Y:S01]  /*0db0*/  ELECT P0, URZ, PT ;  /* 0x0000000000ff782f */ /* 0x000fe20003800000 */
[----:B------:R-:W2:Y:S10]  /*0dc0*/  FENCE.VIEW.ASYNC.S ;  /* 0x00000000000073c6 */ /* 0x000eb40000000000 */
[----:B--2---:R4:W2:Y:S01]  /*0dd0*/  SYNCS.EXCH.64 URZ, [UR8+0x160], UR12 ;  /* 0x0001600c08ff75b2 */ /* 0x0048a20008000100 */
[----:B------:R4:W3:Y:S01]  /*0de0*/  SYNCS.EXCH.64 URZ, [UR8+0x170], UR12 ;  /* 0x0001700c08ff75b2 */ /* 0x0008e20008000100 */
[----:B------:R4:W1:Y:S01]  /*0df0*/  SYNCS.EXCH.64 URZ, [UR8+0x168], UR12 ;  /* 0x0001680c08ff75b2 */ /* 0x0008620008000100 */
[----:B------:R4:W1:Y:S02]  /*0e00*/  SYNCS.EXCH.64 URZ, [UR8+0x178], UR12 ;  /* 0x0001780c08ff75b2 */ /* 0x0008640008000100 */
[----:B----4-:R-:W-:Y:S01]  /*0e10*/  NOP ;  /* 0x0000000000007918 */ /* 0x010fe20000000000 */
.L_x_15:
[----:B------:R-:W-:Y:S01]  /*0e20*/  VOTEU.ALL UP1, P1 ;  /* 0x0000000000ff7886 */ /* 0x000fe20000820000 */
[----:B--2---:R-:W2:Y:S01]  /*0e30*/  LDCU UR8, c[0x0][0x36c] ;  /* 0x00006d80ff0877ac */ /* 0x004ea20008000800 */
[----:B------:R-:W-:Y:S01]  /*0e40*/  NOP ;  /* 0x0000000000007918 */ /* 0x000fe20000000000 */
[----:B------:R-:W-:Y:S01]  /*0e50*/  LOP3.LUT R10, R109, 0x1f, RZ, 0xc0, !PT ;  /* 0x0000001f6d0a7812 */ /* 0x000fe200078ec0ff */
[----:B---3--:R-:W-:Y:S01]  /*0e60*/  UMOV UR12, 0x20 ;  /* 0x00000020000c7882 */ /* 0x008fe20000000000 */
[----:B------:R-:W-:Y:S01]  /*0e70*/  @!UP1 UMOV UR7, 0x400 ;  /* 0x0000040000079882 */ /* 0x000fe20000000000 */
[----:B------:R-:W-:-:S04]  /*0e80*/  @!UP1 UIADD3 UR12, UPT, UPT, -UR12, 0x100000, URZ ;  /* 0x001000000c0c9890 */ /* 0x000fc8000fffe1ff */
[----:B------:R-:W-:Y:S02]  /*0e90*/  @!UP1 USHF.L.U32 UR13, UR12, 0xb, URZ ;  /* 0x0000000b0c0d9899 */ /* 0x000fe400080006ff */
[----:B------:R-:W-:Y:S02]  /*0ea0*/  @!UP1 USHF.L.U32 UR12, UR12, 0x1, URZ ;  /* 0x000000010c0c9899 */ /* 0x000fe400080006ff */
[----:B------:R-:W-:Y:S01]  /*0eb0*/  @!UP1 ULEA UR7, UR37, UR7, 0x18 ;  /* 0x0000000725079291 */ /* 0x000fe2000f8ec0ff */
[----:B------:R-:W-:Y:S01]  /*0ec0*/  VOTEU.ALL UP1, P1 ;  /* 0x0000000000ff7886 */ /* 0x000fe20000820000 */
[----:B------:R-:W-:Y:S01]  /*0ed0*/  UISETP.NE.AND UP4, UPT, UR10, URZ, UPT ;  /* 0x000000ff0a00728c */ /* 0x000fe2000bf85270 */
[----:B------:R-:W3:Y:S09]  /*0ee0*/  FENCE.VIEW.ASYNC.S ;  /* 0x00000000000073c6 */ /* 0x000ef20000000000 */
[----:B---3--:R3:W4:Y:S01]  /*0ef0*/  @!UP1 SYNCS.EXCH.64 URZ, [UR7+0x180], UR12 ;  /* 0x0001800c07ff95b2 */ /* 0x0087220008000100 */
[----:B--2---:R-:W-:-:S09]  /*0f00*/  UISETP.EQ.U32.AND UP1, UPT, UR8, 0x1, UPT ;  /* 0x000000010800788c */ /* 0x004fd2000bf22070 */
[----:B------:R-:W-:Y:S05]  /*0f10*/  BRA.U !UP1, `(.L_x_16) ;  /* 0x0000000109087547 */ /* 0x000fea000b800000 */
[----:B-1--4-:R-:W-:Y:S01]  /*0f20*/  UCGABAR_ARV ;  /* 0x00000000000079c7 */ /* 0x012fe20008000000 */
[----:B------:R-:W-:Y:S05]  /*0f30*/  BRA `(.L_x_17) ;  /* 0x0000000000047947 */ /* 0x000fea0003800000 */
.L_x_16:
[----:B-1--4-:R-:W-:Y:S01]  /*0f40*/  NOP ;  /* 0x0000000000007918 */ /* 0x012fe20000000000 */
.L_x_17:
[----:B------:R-:W1:Y:S01]  /*0f50*/  S2R R11, SR_CTAID.X ;  /* 0x00000000000b7919 */ /* 0x000e620000002500 */
[----:B------:R-:W-:-:S05]  /*0f60*/  CS2R.32 R96, SR_CgaSize ;  /* 0x0000000000607805 */ /* 0x000fca0000008a00 */
[----:B------:R-:W-:-:S05]  /*0f70*/  IMAD R96, R96, -0xa0, RZ ;  /* 0xffffff6060607824 */ /* 0x000fca00078e02ff */
[----:B------:R-:W-:-:S14]  /*0f80*/  R2UR UR8, R96 ;  /* 0x00000000600872ca */ /* 0x000fdc00000e0000 */
[----:B------:R-:W2:Y:S01]  /*0f90*/  LDCU UR8, c[0x0][UR8+0x2b0] ;  /* 0x00005600080877ac */ /* 0x000ea20008000800 */
[----:B------:R-:W-:-:S05]  /*0fa0*/  CS2R.32 R0, SR_CgaSize ;  /* 0x0000000000007805 */ /* 0x000fca0000008a00 */
[----:B------:R-:W-:-:S06]  /*0fb0*/  IMAD R0, R0, -0xa0, RZ ;  /* 0xffffff6000007824 */ /* 0x000fcc00078e02ff */
[----:B------:R-:W4:Y:S01]  /*0fc0*/  LDC R0, c[0x0][R0+0x2a0] ;  /* 0x0000a80000007b82 */ /* 0x000f220000000800 */
[----:B------:R-:W-:Y:S01]  /*0fd0*/  PRMT R8, RZ, 0x7610, R8 ;  /* 0x00007610ff087816 */ /* 0x000fe20000000008 */
[----:B------:R-:W2:Y:S01]  /*0fe0*/  S2R R20, SR_CTAID.Y ;  /* 0x0000000000147919 */ /* 0x000ea20000002600 */
[----:B------:R-:W-:-:S05]  /*0ff0*/  CS2R.32 R96, SR_CgaSize ;  /* 0x0000000000607805 */ /* 0x000fca0000008a00 */
[----:B------:R-:W-:-:S05]  /*1000*/  IMAD R96, R96, -0xa0, RZ ;  /* 0xffffff6060607824 */ /* 0x000fca00078e02ff */
[----:B---3--:R-:W-:-:S14]  /*1010*/  R2UR UR7, R96 ;  /* 0x00000000600772ca */ /* 0x008fdc00000e0000 */
[----:B------:R-:W3:Y:S01]  /*1020*/  LDCU UR7, c[0x0][UR7+0x2b4] ;  /* 0x00005680070777ac */ /* 0x000ee20008000800 */
[----:B------:R-:W-:Y:S01]  /*1030*/  UISETP.NE.AND UP2, UPT, UR10, 0x2, UPT ;  /* 0x000000020a00788c */ /* 0x000fe2000bf45270 */
[----:B------:R-:W2:Y:S01]  /*1040*/  LDC R9, c[0x0][0xb24] ;  /* 0x0002c900ff097b82 */ /* 0x000ea20000000800 */
[----:B------:R-:W-:-:S05]  /*1050*/  CS2R.32 R94, SR_CgaSize ;  /* 0x00000000005e7805 */ /* 0x000fca0000008a00 */
[----:B------:R-:W-:-:S06]  /*1060*/  IMAD R94, R94, -0xa0, RZ ;  /* 0xffffff605e5e7824 */ /* 0x000fcc00078e02ff */
[----:B------:R-:W4:Y:S08]  /*1070*/  LDC R94, c[0x0][R94+0x2a4] ;  /* 0x0000a9005e5e7b82 */ /* 0x000f300000000800 */
[----:B------:R-:W4:Y:S01]  /*1080*/  LDC R40, c[0x0][0xb24] ;  /* 0x0002c900ff287b82 */ /* 0x000f220000000800 */
[----:B-1----:R-:W-:Y:S01]  /*1090*/  I2FP.F32.U32 R4, R11 ;  /* 0x0000000b00047245 */ /* 0x002fe20000201000 */
[----:B------:R-:W-:-:S06]  /*10a0*/  IMAD.MOV.U32 R21, RZ, RZ, R11 ;  /* 0x000000ffff157224 */ /* 0x000fcc00078e000b */
[----:B------:R-:W1:Y:S01]  /*10b0*/  S2UR UR36, SR_CTAID.Z ;  /* 0x00000000002479c3 */ /* 0x000e620000002700 */
[----:B--2---:R-:W-:Y:S02]  /*10c0*/  ISETP.GE.AND P0, PT, R9, 0x1, PT ;  /* 0x000000010900780c */ /* 0x004fe40003f06270 */
[----:B------:R-:W-:Y:S01]  /*10d0*/  I2FP.F32.U32 R2, R20 ;  /* 0x0000001400027245 */ /* 0x000fe20000201000 */
[----:B------:R-:W-:-:S04]  /*10e0*/  FMUL R4, R4, UR8 ;  /* 0x0000000804047c20 */ /* 0x000fc80008400000 */
[----:B---3--:R-:W-:Y:S01]  /*10f0*/  FMUL R2, R2, UR7 ;  /* 0x0000000702027c20 */ /* 0x008fe20008400000 */
[----:B------:R-:W2:Y:S01]  /*1100*/  F2I.U32.TRUNC.NTZ R96, R4 ;  /* 0x0000000400607305 */ /* 0x000ea2000020f000 */
[----:B------:R-:W3:Y:S07]  /*1110*/  LDCU UR7, c[0x0][0xb30] ;  /* 0x00016600ff0777ac */ /* 0x000eee0008000800 */
[----:B------:R-:W1:Y:S01]  /*1120*/  F2I.U32.TRUNC.NTZ R3, R2 ;  /* 0x0000000200037305 */ /* 0x000e62000020f000 */
[----:B--2---:R-:W-:-:S04]  /*1130*/  IMAD.MOV R96, RZ, RZ, -R96 ;  /* 0x000000ffff607224 */ /* 0x004fc800078e0a60 */
[----:B----4-:R-:W-:Y:S01]  /*1140*/  IMAD R96, R0, R96, R11 ;  /* 0x0000006000607224 */ /* 0x010fe200078e020b */
[----:B------:R-:W-:Y:S01]  /*1150*/  PRMT R0, RZ, 0x7610, R0 ;  /* 0x00007610ff007816 */ /* 0x000fe20000000000 */
[----:B---3--:R-:W-:Y:S01]  /*1160*/  UISETP.NE.AND UP3, UPT, UR7, 0x1, UPT ;  /* 0x000000010700788c */ /* 0x008fe2000bf65270 */
[----:B-1----:R-:W-:-:S05]  /*1170*/  IADD3 R3, PT, PT, -R3, RZ, RZ ;  /* 0x000000ff03037210 */ /* 0x002fca0007ffe1ff */
[----:B------:R-:W-:Y:S01]  /*1180*/  IMAD R94, R94, R3, R20 ;  /* 0x000000035e5e7224 */ /* 0x000fe200078e0214 */
[----:B------:R-:W-:Y:S06]  /*1190*/  BRA.U UP4, `(.L_x_18) ;  /* 0x0000000104247547 */ /* 0x000fec000b800000 */
[----:B------:R-:W-:Y:S01]  /*11a0*/  ISETP.NE.AND P1, PT, R94, RZ, PT ;  /* 0x000000ff5e00720c */ /* 0x000fe20003f25270 */
[----:B------:R-:W-:Y:S01]  /*11b0*/  IMAD.MOV.U32 R0, RZ, RZ, 0x3 ;  /* 0x00000003ff007424 */ /* 0x000fe200078e00ff */
[C---:B------:R-:W-:Y:S02]  /*11c0*/  LOP3.LUT R3, R96.reuse, 0xfffffffe, RZ, 0xc0, !PT ;  /* 0xfffffffe60037812 */ /* 0x040fe400078ec0ff */
[----:B------:R-:W-:Y:S02]  /*11d0*/  ISETP.LT.U32.OR P1, PT, R96, 0x2, !P1 ;  /* 0x000000026000780c */ /* 0x000fe40004f21470 */
[----:B------:R-:W-:Y:S02]  /*11e0*/  SHF.L.U32 R0, R0, R3, RZ ;  /* 0x0000000300007219 */ /* 0x000fe400000006ff */
[----:B------:R-:W-:Y:S02]  /*11f0*/  SEL R5, RZ, 0x1, !P1 ;  /* 0x00000001ff057807 */ /* 0x000fe40004800000 */
[----:B------:R-:W-:-:S05]  /*1200*/  SEL R2, RZ, 0x2, !P1 ;  /* 0x00000002ff027807 */ /* 0x000fca0004800000 */
[----:B------:R-:W-:-:S05]  /*1210*/  IMAD.IADD R2, R5, 0x1, R2 ;  /* 0x0000000105027824 */ /* 0x000fca00078e0202 */
[----:B------:R-:W-:Y:S02]  /*1220*/  PRMT R8, R2, 0x7610, R8 ;  /* 0x0000761002087816 */ /* 0x000fe40000000008 */
.L_x_18:
[----:B------:R-:W-:Y:S05]  /*1230*/  @!P0 BRA `(.L_x_19) ;  /* 0x0000000000b88947 */ /* 0x000fea0003800000 */
[----:B------:R-:W1:Y:S01]  /*1240*/  LDC.64 R4, c[0x0][0xb18] ;  /* 0x0002c600ff047b82 */ /* 0x000e620000000a00 */
[----:B------:R-:W-:-:S07]  /*1250*/  ISETP.NE.AND P0, PT, R9, 0x1, PT ;  /* 0x000000010900780c */ /* 0x000fce0003f05270 */
[----:B------:R-:W2:Y:S08]  /*1260*/  LDC R14, c[0x0][0xb0c] ;  /* 0x0002c300ff0e7b82 */ /* 0x000eb00000000800 */
[----:B------:R-:W3:Y:S08]  /*1270*/  LDC R13, c[0x0][0x370] ;  /* 0x0000dc00ff0d7b82 */ /* 0x000ef00000000800 */
[----:B------:R-:W4:Y:S01]  /*1280*/  LDC R16, c[0x0][0x374] ;  /* 0x0000dd00ff107b82 */ /* 0x000f220000000800 */
[----:B-1----:R-:W-:-:S07]  /*1290*/  ISETP.NE.AND P1, PT, R4, 0x1, PT ;  /* 0x000000010400780c */ /* 0x002fce0003f25270 */
[----:B------:R-:W3:Y:S01]  /*12a0*/  LDC.64 R6, c[0x0][0xb10] ;  /* 0x0002c400ff067b82 */ /* 0x000ee20000000a00 */
[----:B--2---:R-:W-:-:S07]  /*12b0*/  ISETP.NE.AND P2, PT, R14, 0x1, PT ;  /* 0x000000010e00780c */ /* 0x004fce0003f45270 */
[----:B------:R-:W1:Y:S08]  /*12c0*/  LDC R12, c[0x0][0xb20] ;  /* 0x0002c800ff0c7b82 */ /* 0x000e700000000800 */
[----:B------:R-:W2:Y:S01]  /*12d0*/  LDC.64 R2, c[0x0][0xb28] ;  /* 0x0002ca00ff027b82 */ /* 0x000ea20000000a00 */
[----:B----4-:R-:W-:-:S04]  /*12e0*/  IMAD.HI.U32 R15, R16, R5, RZ ;  /* 0x00000005100f7227 */ /* 0x010fc800078e00ff */
[----:B------:R-:W-:-:S04]  /*12f0*/  IMAD.HI.U32 R5, R20, R5, RZ ;  /* 0x0000000514057227 */ /* 0x000fc800078e00ff */
[----:B---3--:R-:W-:-:S04]  /*1300*/  IMAD.HI.U32 R18, R13, R6, RZ ;  /* 0x000000060d127227 */ /* 0x008fc800078e00ff */
[C---:B------:R-:W-:Y:S01]  /*1310*/  IMAD.HI.U32 R22, R11.reuse, R6, RZ ;  /* 0x000000060b167227 */ /* 0x040fe200078e00ff */
[-C--:B------:R-:W-:Y:S02]  /*1320*/  @P2 SHF.R.U32.HI R13, RZ, R7.reuse, R18 ;  /* 0x00000007ff0d2219 */ /* 0x080fe40000011612 */
[-C--:B-1----:R-:W-:Y:S02]  /*1330*/  @P1 SHF.R.U32.HI R16, RZ, R12.reuse, R15 ;  /* 0x0000000cff101219 */ /* 0x082fe4000001160f */
[----:B------:R-:W-:Y:S02]  /*1340*/  SHF.R.U32.HI R5, RZ, R12, R5 ;  /* 0x0000000cff057219 */ /* 0x000fe40000011605 */
[----:B------:R-:W-:Y:S02]  /*1350*/  SHF.R.U32.HI R22, RZ, R7, R22 ;  /* 0x00000007ff167219 */ /* 0x000fe40000011616 */
[----:B------:R-:W-:Y:S01]  /*1360*/  SEL R5, R20, R5, !P1 ;  /* 0x0000000514057207 */ /* 0x000fe20004800000 */
[----:B--2---:R-:W-:Y:S01]  /*1370*/  IMAD.HI.U32 R18, R16, R2, RZ ;  /* 0x0000000210127227 */ /* 0x004fe200078e00ff */
[----:B------:R-:W-:-:S02]  /*1380*/  SEL R21, R11, R22, !P2 ;  /* 0x000000160b157207 */ /* 0x000fc40005000000 */
[----:B------:R-:W-:Y:S01]  /*1390*/  IADD3 R7, PT, PT, -R5, RZ, RZ ;  /* 0x000000ff05077210 */ /* 0x000fe20007ffe1ff */
[----:B------:R-:W-:Y:S01]  /*13a0*/  IMAD.HI.U32 R6, R13, R2, RZ ;  /* 0x000000020d067227 */ /* 0x000fe200078e00ff */
[----:B------:R-:W-:-:S03]  /*13b0*/  @P0 SHF.R.U32.HI R16, RZ, R3, R18 ;  /* 0x00000003ff100219 */ /* 0x000fc60000011612 */
[----:B------:R-:W-:Y:S01]  /*13c0*/  IMAD R7, R4, R7, R20 ;  /* 0x0000000704077224 */ /* 0x000fe200078e0214 */
[----:B------:R-:W-:Y:S01]  /*13d0*/  @P0 SHF.R.U32.HI R13, RZ, R3, R6 ;  /* 0x00000003ff0d0219 */ /* 0x000fe20000011606 */
[----:B------:R-:W-:-:S04]  /*13e0*/  IMAD R16, R16, R9, RZ ;  /* 0x0000000910107224 */ /* 0x000fc800078e02ff */
[----:B------:R-:W-:Y:S01]  /*13f0*/  IMAD R6, R13, R9, RZ ;  /* 0x000000090d067224 */ /* 0x000fe200078e02ff */
[----:B------:R-:W-:-:S04]  /*1400*/  ISETP.GE.AND P1, PT, R5, R16, PT ;  /* 0x000000100500720c */ /* 0x000fc80003f26270 */
[----:B------:R-:W-:Y:S01]  /*1410*/  ISETP.GE.OR P1, PT, R21, R6, P1 ;  /* 0x000000061500720c */ /* 0x000fe20000f26670 */
[----:B------:R-:W-:-:S05]  /*1420*/  IMAD.HI.U32 R6, R5, R2, RZ ;  /* 0x0000000205067227 */ /* 0x000fca00078e00ff */
[----:B------:R-:W-:-:S04]  /*1430*/  SHF.R.U32.HI R6, RZ, R3, R6 ;  /* 0x00000003ff067219 */ /* 0x000fc80000011606 */
[----:B------:R-:W-:-:S03]  /*1440*/  SEL R6, R5, R6, !P0 ;  /* 0x0000000605067207 */ /* 0x000fc60004000000 */
[----:B------:R-:W-:Y:S01]  /*1450*/  @!P1 IMAD.HI.U32 R12, R21, R2, RZ ;  /* 0x00000002150c9227 */ /* 0x000fe200078e00ff */
[----:B------:R-:W-:-:S04]  /*1460*/  IADD3 R2, PT, PT, -R6, RZ, RZ ;  /* 0x000000ff06027210 */ /* 0x000fc80007ffe1ff */
[----:B------:R-:W-:Y:S01]  /*1470*/  @!P1 SHF.R.U32.HI R12, RZ, R3, R12 ;  /* 0x00000003ff0c9219 */ /* 0x000fe2000001160c */
[----:B------:R-:W-:-:S03]  /*1480*/  IMAD R2, R9, R2, R5 ;  /* 0x0000000209027224 */ /* 0x000fc600078e0205 */
[----:B------:R-:W-:-:S05]  /*1490*/  @!P1 SEL R3, R21, R12, !P0 ;  /* 0x0000000c15039207 */ /* 0x000fca0004000000 */
[--C-:B------:R-:W-:Y:S02]  /*14a0*/  @!P1 IMAD.IADD R6, R6, 0x1, -R3.reuse ;  /* 0x0000000106069824 */ /* 0x100fe400078e0a03 */
[----:B------:R-:W-:Y:S01]  /*14b0*/  @!P1 IMAD R3, R2, R13, R3 ;  /* 0x0000000d02039224 */ /* 0x000fe200078e0203 */
[----:B------:R-:W-:Y:S01]  /*14c0*/  IADD3 R2, PT, PT, -R21, RZ, RZ ;  /* 0x000000ff15027210 */ /* 0x000fe20007ffe1ff */
[----:B------:R-:W-:Y:S02]  /*14d0*/  @!P1 IMAD R5, R6, R9, R21 ;  /* 0x0000000906059224 */ /* 0x000fe400078e0215 */
[----:B------:R-:W-:Y:S02]  /*14e0*/  @!P1 IMAD.MOV.U32 R21, RZ, RZ, R3 ;  /* 0x000000ffff159224 */ /* 0x000fe400078e0003 */
[----:B------:R-:W-:Y:S02]  /*14f0*/  IMAD R2, R14, R2, R11 ;  /* 0x000000020e027224 */ /* 0x000fe400078e020b */
[----:B------:R-:W-:-:S02]  /*1500*/  IMAD R20, R5, R4, R7 ;  /* 0x0000000405147224 */ /* 0x000fc400078e0207 */
[----:B------:R-:W-:Y:S02]  /*1510*/  IMAD R21, R21, R14, R2 ;  /* 0x0000000e15157224 */ /* 0x000fe400078e0202 */
.L_x_19:
[----:B------:R-:W-:Y:S05]  /*1520*/  BRA.U UP3, `(.L_x_20) ;  /* 0x0000000103407547 */ /* 0x000fea000b800000 */
[----:B------:R-:W1:Y:S08]  /*1530*/  LDC.64 R4, c[0x0][0xb10] ;  /* 0x0002c400ff047b82 */ /* 0x000e700000000a00 */
[----:B------:R-:W2:Y:S08]  /*1540*/  LDC.64 R2, c[0x0][0xb18] ;  /* 0x0002c600ff027b82 */ /* 0x000eb00000000a00 */
[----:B------:R-:W3:Y:S08]  /*1550*/  LDC R6, c[0x0][0xb20] ;  /* 0x0002c800ff067b82 */ /* 0x000ef00000000800 */
[----:B------:R-:W4:Y:S01]  /*1560*/  LDC R12, c[0x0][0xb0c] ;  /* 0x0002c300ff0c7b82 */ /* 0x000f220000000800 */
[----:B-1----:R-:W-:-:S05]  /*1570*/  IMAD.HI.U32 R4, R21, R4, RZ ;  /* 0x0000000415047227 */ /* 0x002fca00078e00ff */
[----:B------:R-:W-:Y:S01]  /*1580*/  SHF.R.U32.HI R4, RZ, R5, R4 ;  /* 0x00000005ff047219 */ /* 0x000fe20000011604 */
[----:B--2---:R-:W-:Y:S01]  /*1590*/  IMAD.HI.U32 R3, R20, R3, RZ ;  /* 0x0000000314037227 */ /* 0x004fe200078e00ff */
[----:B------:R-:W-:-:S04]  /*15a0*/  ISETP.NE.AND P0, PT, R2, 0x1, PT ;  /* 0x000000010200780c */ /* 0x000fc80003f05270 */
[----:B---3--:R-:W-:-:S04]  /*15b0*/  SHF.R.U32.HI R3, RZ, R6, R3 ;  /* 0x00000006ff037219 */ /* 0x008fc80000011603 */
[----:B------:R-:W-:Y:S02]  /*15c0*/  SEL R3, R20, R3, !P0 ;  /* 0x0000000314037207 */ /* 0x000fe40004000000 */
[----:B----4-:R-:W-:-:S04]  /*15d0*/  ISETP.NE.AND P1, PT, R12, 0x1, PT ;  /* 0x000000010c00780c */ /* 0x010fc80003f25270 */
[----:B------:R-:W-:-:S05]  /*15e0*/  SEL R6, R21, R4, !P1 ;  /* 0x0000000415067207 */ /* 0x000fca0004800000 */
[----:B------:R-:W-:Y:S02]  /*15f0*/  IMAD.IADD R4, R3, 0x1, -R6 ;  /* 0x0000000103047824 */ /* 0x000fe400078e0a06 */
[----:B------:R-:W-:Y:S02]  /*1600*/  IMAD.IADD R3, R6, 0x1, -R3 ;  /* 0x0000000106037824 */ /* 0x000fe400078e0a03 */
[----:B------:R-:W-:Y:S02]  /*1610*/  IMAD R21, R4, R12, R21 ;  /* 0x0000000c04157224 */ /* 0x000fe400078e0215 */
[----:B------:R-:W-:Y:S02]  /*1620*/  IMAD R20, R3, R2, R20 ;  /* 0x0000000203147224 */ /* 0x000fe400078e0214 */
.L_x_20:
[----:B------:R-:W-:Y:S05]  /*1630*/  BRA.U !UP1, `(.L_x_21) ;  /* 0x00000001090c7547 */ /* 0x000fea000b800000 */
[----:B------:R-:W-:Y:S01]  /*1640*/  UCGABAR_WAIT ;  /* 0x0000000000007dc7 */ /* 0x000fe20008000000 */
[----:B------:R-:W-:Y:S01]  /*1650*/  CCTL.IVALL ;  /* 0x00000000ff00798f */ /* 0x000fe20002000000 */
[----:B------:R-:W-:Y:S05]  /*1660*/  BRA `(.L_x_22) ;  /* 0x0000000000047947 */ /* 0x000fea0003800000 */
.L_x_21:
[----:B------:R-:W-:Y:S06]  /*1670*/  BAR.SYNC.DEFER_BLOCKING 0x0 ;  /* 0x0000000000007b1d */ /* 0x000fec0000010000 */
.L_x_22:
[----:B------:R-:W-:Y:S05]  /*1680*/  BRA.U UP2, `(.L_x_23) ;  /* 0x0000001502ec7547 */ /* 0x000fea000b800000 */
[----:B------:R-:W1:Y:S01]  /*1690*/  LDCU UR4, c[0x0][0x38c] ;  /* 0x00007180ff0477ac */ /* 0x000e620008000800 */
[----:B------:R-:W2:Y:S01]  /*16a0*/  LDC R9, c[0x0][0x370] ;  /* 0x0000dc00ff097b82 */ /* 0x000ea20000000800 */
[----:B------:R-:W-:Y:S01]  /*16b0*/  IMAD.SHL.U32 R16, R11, 0x40, RZ ;  /* 0x000000400b107824 */ /* 0x000fe200078e00ff */
[----:B------:R-:W-:Y:S01]  /*16c0*/  PLOP3.LUT P1, PT, PT, PT, UP5, 0x80, 0x8 ;  /* 0x000000000008781c */ /* 0x000fe20003f2f058 */
[----:B------:R-:W-:Y:S01]  /*16d0*/  HFMA2 R12, -RZ, RZ, 0, 0 ;  /* 0x00000000ff0c7431 */ /* 0x000fe200000001ff */
[----:B------:R-:W-:Y:S01]  /*16e0*/  UISETP.NE.AND UP1, UPT, UR10, URZ, UPT ;  /* 0x000000ff0a00728c */ /* 0x000fe2000bf25270 */
[----:B------:R-:W-:Y:S01]  /*16f0*/  ISETP.NE.AND P4, PT, R10, RZ, P5 ;  /* 0x000000ff0a00720c */ /* 0x000fe20002f85270 */
[----:B------:R-:W-:Y:S01]  /*1700*/  IMAD.MOV.U32 R15, RZ, RZ, 0x1 ;  /* 0x00000001ff0f7424 */ /* 0x000fe200078e00ff */
[----:B------:R-:W-:Y:S01]  /*1710*/  PLOP3.LUT P1, PT, P1, PT, PT, 0x8, 0x80 ;  /* 0x000000000080781c */ /* 0x000fe20000f2e170 */
[----:B------:R-:W3:Y:S01]  /*1720*/  LDC R0, c[0x0][0x374] ;  /* 0x0000dd00ff007b82 */ /* 0x000ee20000000800 */
[----:B------:R-:W-:Y:S01]  /*1730*/  IMAD.MOV.U32 R14, RZ, RZ, RZ ;  /* 0x000000ffff0e7224 */ /* 0x000fe200078e00ff */
[----:B------:R-:W-:Y:S01]  /*1740*/  MOV R8, 0x1 ;  /* 0x0000000100087802 */ /* 0x000fe20000000f00 */
[----:B------:R-:W-:Y:S01]  /*1750*/  IMAD.MOV.U32 R10, RZ, RZ, RZ ;  /* 0x000000ffff0a7224 */ /* 0x000fe200078e00ff */
[----:B------:R-:W-:Y:S01]  /*1760*/  LOP3.LUT R16, R16, 0x40, RZ, 0xc0, !PT ;  /* 0x0000004010107812 */ /* 0x000fe200078ec0ff */
[----:B------:R-:W4:Y:S01]  /*1770*/  LDCU.64 UR14, c[0x0][0x348] ;  /* 0x00006900ff0e77ac */ /* 0x000f220008000a00 */
[----:B-1----:R-:W-:-:S02]  /*1780*/  UIADD3 UR5, UPT, UPT, UR4, 0x7f, URZ ;  /* 0x0000007f04057890 */ /* 0x002fc4000fffe0ff */
[----:B------:R-:W-:Y:S02]  /*1790*/  USEL UR22, UR6, 0x2, UP1 ;  /* 0x0000000206167887 */ /* 0x000fe40008800000 */
[----:B------:R-:W-:Y:S01]  /*17a0*/  USHF.R.S32.HI UR7, URZ, 0x1f, UR5 ;  /* 0x0000001fff077899 */ /* 0x000fe20008011405 */
[----:B------:R-:W-:-:S03]  /*17b0*/  UMOV UR23, URZ ;  /* 0x000000ff00177c82 */ /* 0x000fc60008000000 */
[----:B------:R-:W-:Y:S02]  /*17c0*/  ULEA.HI UR7, UR7, UR5, URZ, 0x7 ;  /* 0x0000000507077291 */ /* 0x000fe4000f8f38ff */
[----:B------:R-:W-:Y:S02]  /*17d0*/  UIADD3 UR5, UPT, UPT, UR4, -0x1, URZ ;  /* 0xffffffff04057890 */ /* 0x000fe4000fffe0ff */
[----:B------:R-:W-:Y:S02]  /*17e0*/  USHF.R.S32.HI UR7, URZ, 0x7, UR7 ;  /* 0x00000007ff077899 */ /* 0x000fe40008011407 */
[----:B------:R-:W-:Y:S02]  /*17f0*/  UISETP.GE.U32.AND UP2, UPT, UR5, -0xff, UPT ;  /* 0xffffff010500788c */ /* 0x000fe4000bf46070 */
[----:B------:R-:W-:Y:S02]  /*1800*/  UISETP.LT.U32.AND UP0, UPT, UR7, 0xd, UPT ;  /* 0x0000000d0700788c */ /* 0x000fe4000bf01070 */
[----:B------:R-:W-:-:S02]  /*1810*/  UIADD3 UR4, UPT, UPT, UR4, 0xfe, URZ ;  /* 0x000000fe04047890 */ /* 0x000fc4000fffe0ff */
[----:B------:R-:W-:-:S04]  /*1820*/  USEL UR5, UR7, 0xd, UP0 ;  /* 0x0000000d07057887 */ /* 0x000fc80008000000 */
[----:B------:R-:W-:Y:S02]  /*1830*/  UIADD3 UR21, UPT, UPT, UR5, -0x1, URZ ;  /* 0xffffffff05157890 */ /* 0x000fe4000fffe0ff */
[----:B------:R-:W-:Y:S02]  /*1840*/  @UP2 UIADD3 UR21, UPT, UPT, UR5, URZ, URZ ;  /* 0x000000ff05152290 */ /* 0x000fe4000fffe0ff */
[----:B------:R-:W-:Y:S02]  /*1850*/  UIADD3 UR24, UPT, UPT, UR7, -UR5, URZ ;  /* 0x8000000507187290 */ /* 0x000fe4000fffe0ff */
[----:B------:R-:W-:Y:S02]  /*1860*/  UIADD3 UR13, UPT, UPT, UR21, 0x1, URZ ;  /* 0x00000001150d7890 */ /* 0x000fe4000fffe0ff */
[----:B--2-4-:R-:W-:-:S12]  /*1870*/  UIADD3 UR21, UPT, UPT, -UR21, URZ, URZ ;  /* 0x000000ff15157290 */ /* 0x014fd8000fffe1ff */
.L_x_43:
[----:B------:R-:W-:Y:S01]  /*1880*/  UISETP.NE.AND UP0, UPT, UR37, URZ, UPT ;  /* 0x000000ff2500728c */ /* 0x000fe2000bf05270 */
[----:B------:R-:W1:Y:S08]  /*1890*/  S2UR UR37, SR_CgaCtaId ;  /* 0x00000000002579c3 */ /* 0x000e700000008800 */
[----:B------:R-:W-:Y:S05]  /*18a0*/  BRA.U UP0, `(.L_x_24) ;  /* 0x0000000100347547 */ /* 0x000fea000b800000 */
[----:B------:R-:W2:Y:S01]  /*18b0*/  S2R R2, SR_CgaCtaId ;  /* 0x0000000000027919 */ /* 0x000ea20000008800 */
[----:B------:R-:W-:-:S04]  /*18c0*/  MOV R3, 0x400 ;  /* 0x0000040000037802 */ /* 0x000fc80000000f00 */
[----:B--2---:R-:W-:Y:S02]  /*18d0*/  LEA R3, R2, R3, 0x18 ;  /* 0x0000000302037211 */ /* 0x004fe400078ec0ff */
[----:B------:R-:W-:-:S03]  /*18e0*/  SHF.L.U32 R2, R8, 0x1f, RZ ;  /* 0x0000001f08027819 */ /* 0x000fc600000006ff */
[----:B------:R-:W-:-:S04]  /*18f0*/  IMAD R3, R10, 0x8, R3 ;  /* 0x000000080a037824 */ /* 0x000fc800078e0203 */
[----:B------:R-:W2:Y:S02]  /*1900*/  SYNCS.PHASECHK.TRANS64.TRYWAIT P0, [R3+URZ+0x170], R2 ;  /* 0x00017002030075a7 */ /* 0x000ea400080011ff */
[----:B--2---:R-:W-:Y:S05]  /*1910*/  @!P0 BRA `(.L_x_25) ;  /* 0x0000006400c88947 */ /* 0x004fea0003800000 */
.L_x_133:
[----:B------:R-:W-:Y:S01]  /*1920*/  VIADD R10, R10, 0x1 ;  /* 0x000000010a0a7836 */ /* 0x000fe20000000000 */
[----:B------:R2:W-:Y:S04]  /*1930*/  SYNCS.ARRIVE.TRANS64.A1T0 RZ, [R3+URZ+0x160], RZ ;  /* 0x000160ff03ff79a7 */ /* 0x0005e800081000ff */
[----:B------:R-:W-:-:S04]  /*1940*/  ISETP.NE.AND P0, PT, R10, 0x2, PT ;  /* 0x000000020a00780c */ /* 0x000fc80003f05270 */
[----:B------:R-:W-:Y:S02]  /*1950*/  SEL R10, R10, RZ, P0 ;  /* 0x000000ff0a0a7207 */ /* 0x000fe40000000000 */
[----:B--2---:R-:W-:-:S04]  /*1960*/  SEL R3, RZ, 0x1, P0 ;  /* 0x00000001ff037807 */ /* 0x004fc80000000000 */
[----:B------:R-:W-:-:S07]  /*1970*/  LOP3.LUT R8, R8, R3, RZ, 0x3c, !PT ;  /* 0x0000000308087212 */ /* 0x000fce00078e3cff */
.L_x_24:
[----:B------:R-:W-:Y:S01]  /*1980*/  UMOV UR6, 0x400 ;  /* 0x0000040000067882 */ /* 0x000fe20000000000 */
[----:B------:R-:W-:Y:S01]  /*1990*/  LEA.HI R3, R21, R21, RZ, 0x1 ;  /* 0x0000001515037211 */ /* 0x000fe200078f08ff */
[----:B-1----:R-:W-:Y:S01]  /*19a0*/  ULEA UR6, UR37, UR6, 0x18 ;  /* 0x0000000625067291 */ /* 0x002fe2000f8ec0ff */
[----:B------:R-:W-:Y:S01]  /*19b0*/  SHF.L.U32 R2, R15, 0x1f, RZ ;  /* 0x0000001f0f027819 */ /* 0x000fe200000006ff */
[----:B------:R-:W-:Y:S01]  /*19c0*/  UISETP.GE.U32.AND UP0, UPT, UR4, 0xff, UPT ;  /* 0x000000ff0400788c */ /* 0x000fe2000bf06070 */
[C---:B------:R-:W-:Y:S01]  /*19d0*/  R2UR UR9, R16.reuse ;  /* 0x00000000100972ca */ /* 0x040fe200000e0000 */
[----:B------:R-:W-:Y:S01]  /*19e0*/  ULEA UR8, UR23, UR6, 0x3 ;  /* 0x0000000617087291 */ /* 0x000fe2000f8e18ff */
[----:B------:R-:W-:Y:S01]  /*19f0*/  IMAD.SHL.U32 R3, R3, 0x40, RZ ;  /* 0x0000004003037824 */ /* 0x000fe200078e00ff */
[----:B------:R-:W-:Y:S01]  /*1a00*/  R2UR UR11, R16 ;  /* 0x00000000100b72ca */ /* 0x000fe200000e0000 */
[----:B------:R-:W-:-:S03]  /*1a10*/  UMOV UR25, URZ ;  /* 0x000000ff00197c82 */ /* 0x000fc60008000000 */
[----:B------:R-:W-:-:S03]  /*1a20*/  R2UR UR35, R3 ;  /* 0x00000000032372ca */ /* 0x000fc600000e0000 */
[----:B------:R1:W2:Y:S01]  /*1a30*/  SYNCS.PHASECHK.TRANS64.TRYWAIT P0, [UR8+0x68], R2 ;  /* 0x00006802ff0075a7 */ /* 0x0002a20008001108 */
[----:B------:R-:W-:-:S09]  /*1a40*/  R2UR UR8, R20 ;  /* 0x00000000140872ca */ /* 0x000fd200000e0000 */
[----:B------:R-:W-:-:S04]  /*1a50*/  ULOP3.LUT UR35, UR9, 0xffffff80, UR35, 0xf8, !UPT ;  /* 0xffffff8009237892 */ /* 0x000fc8000f8ef823 */
[----:B------:R-:W-:Y:S01]  /*1a60*/  ULEA UR11, UR8, UR11, 0x7 ;  /* 0x0000000b080b7291 */ /* 0x000fe2000f8e38ff */
[----:B------:R-:W-:Y:S11]  /*1a70*/  BRA.U !UP0, `(.L_x_26) ;  /* 0x0000000108bc7547 */ /* 0x000ff6000b800000 */
[----:B------:R-:W-:Y:S01]  /*1a80*/  UMOV UR16, UR21 ;  /* 0x0000001500107c82 */ /* 0x000fe20008000000 */
[----:B------:R-:W-:Y:S01]  /*1a90*/  UMOV UR17, UR23 ;  /* 0x0000001700117c82 */ /* 0x000fe20008000000 */
[----:B------:R-:W-:-:S05]  /*1aa0*/  UMOV UR34, URZ ;  /* 0x000000ff00227c82 */ /* 0x000fca0008000000 */
.L_x_32:
[----:B------:R-:W-:Y:S01]  /*1ab0*/  ULEA UR33, UR17, UR6, 0x3 ;  /* 0x0000000611217291 */ /* 0x000fe2000f8e18ff */
[----:B------:R-:W-:Y:S01]  /*1ac0*/  @P5 MOV R3, 0x8000 ;  /* 0x0000800000035802 */ /* 0x000fe20000000f00 */
[----:B-12-4-:R-:W-:Y:S10]  /*1ad0*/  @P0 BRA `(.L_x_27) ;  /* 0x00000000000c0947 */ /* 0x016ff40003800000 */
[----:B------:R-:W-:-:S04]  /*1ae0*/  SHF.L.U32 R5, R15, 0x1f, RZ ;  /* 0x0000001f0f057819 */ /* 0x000fc800000006ff */
[----:B------:R-:W2:Y:S02]  /*1af0*/  SYNCS.PHASECHK.TRANS64.TRYWAIT P0, [UR33+0x68], R5 ;  /* 0x00006805ff0075a7 */ /* 0x000ea40008001121 */
[----:B--2---:R-:W-:Y:S05]  /*1b00*/  @!P0 BRA `(.L_x_28) ;  /* 0x0000006400608947 */ /* 0x004fea0003800000 */
.L_x_27:
[----:B------:R2:W-:Y:S01]  /*1b10*/  @P5 SYNCS.ARRIVE.TRANS64 RZ, [UR33], R3 ;  /* 0x00000003ffff59a7 */ /* 0x0005e20008000021 */
[----:B------:R-:W-:Y:S02]  /*1b20*/  ULOP3.LUT UR8, UR22, 0x2, URZ, 0xfc, !UPT ;  /* 0x0000000216087892 */ /* 0x000fe4000f8efcff */
[----:B------:R-:W-:Y:S02]  /*1b30*/  UIADD3 UR16, UPT, UPT, UR16, 0x1, URZ ;  /* 0x0000000110107890 */ /* 0x000fe4000fffe0ff */
[----:B------:R-:W-:Y:S02]  /*1b40*/  UISETP.NE.AND UP0, UPT, UR8, 0x2, UPT ;  /* 0x000000020800788c */ /* 0x000fe4000bf05270 */
[----:B------:R-:W-:-:S07]  /*1b50*/  UISETP.NE.AND UP2, UPT, UR16, 0x1, UPT ;  /* 0x000000011000788c */ /* 0x000fce000bf45270 */
[----:B------:R-:W-:Y:S05]  /*1b60*/  BRA.U UP0, `(.L_x_29) ;  /* 0x0000000100047547 */ /* 0x000fea000b800000 */
[----:B------:R-:W-:Y:S05]  /*1b70*/  BPT.TRAP 0x1 ;  /* 0x000000040000795c */ /* 0x000fea0000300000 */
.L_x_29:
[----:B------:R-:W-:Y:S04]  /*1b80*/  BSSY.RECONVERGENT B0, `(.L_x_30) ;  /* 0x0000003000007945 */ /* 0x000fe80003800200 */
[----:B------:R-:W-:Y:S05]  /*1b90*/  @!P4 BRA `(.L_x_31) ;  /* 0x000000000004c947 */ /* 0x000fea0003800000 */
[----:B------:R-:W-:Y:S05]  /*1ba0*/  BPT.TRAP 0x1 ;  /* 0x000000040000795c */ /* 0x000fea0000300000 */
.L_x_31:
[----:B------:R-:W-:Y:S05]  /*1bb0*/  BSYNC.RECONVERGENT B0 ;  /* 0x0000000000007941 */ /* 0x000fea0003800200 */
.L_x_30:
[----:B------:R-:W-:Y:S02]  /*1bc0*/  UIADD3 UR23, UPT, UPT, UR17, 0x1, URZ ;  /* 0x0000000111177890 */ /* 0x000fe4000fffe0ff */
[----:B------:R-:W-:Y:S02]  /*1bd0*/  UIADD3 UR28, UP1, UPT, UR14, 0x80, URZ ;  /* 0x000000800e1c7890 */ /* 0x000fe4000ff3e0ff */
[----:B------:R-:W-:Y:S02]  /*1be0*/  UISETP.NE.AND UP0, UPT, UR23, 0xd, UPT ;  /* 0x0000000d1700788c */ /* 0x000fe4000bf05270 */
[----:B------:R-:W-:Y:S02]  /*1bf0*/  ULOP3.LUT UR33, UR33, 0xfefffff8, URZ, 0xc0, !UPT ;  /* 0xfefffff821217892 */ /* 0x000fe4000f8ec0ff */
[----:B------:R-:W-:Y:S02]  /*1c00*/  USEL UR9, URZ, 0x1, UP0 ;  /* 0x00000001ff097887 */ /* 0x000fe40008000000 */
[----:B------:R-:W-:-:S02]  /*1c10*/  USEL UR23, UR23, URZ, UP0 ;  /* 0x000000ff17177287 */ /* 0x000fc40008000000 */
[----:B------:R-:W-:Y:S02]  /*1c20*/  UIADD3 UR26, UP0, UPT, UR14, 0x180, URZ ;  /* 0x000001800e1a7890 */ /* 0x000fe4000ff1e0ff */
[----:B------:R-:W-:Y:S01]  /*1c30*/  ULEA UR8, UR23, UR6, 0x3 ;  /* 0x0000000617087291 */ /* 0x000fe2000f8e18ff */
[----:B------:R-:W-:Y:S01]  /*1c40*/  LOP3.LUT R15, R15, UR9, RZ, 0x3c, !PT ;  /* 0x000000090f0f7c12 */ /* 0x000fe2000f8e3cff */
[----:B------:R-:W-:Y:S02]  /*1c50*/  UIADD3.X UR29, UPT, UPT, URZ, UR15, URZ, UP1, !UPT ;  /* 0x0000000fff1d7290 */ /* 0x000fe40008ffe4ff */
[----:B------:R-:W-:Y:S01]  /*1c60*/  UIADD3.X UR27, UPT, UPT, URZ, UR15, URZ, UP0, !UPT ;  /* 0x0000000fff1b7290 */ /* 0x000fe200087fe4ff */
[----:B-1----:R-:W-:Y:S01]  /*1c70*/  SHF.L.U32 R2, R15, 0x1f, RZ ;  /* 0x0000001f0f027819 */ /* 0x002fe200000006ff */
[----:B------:R-:W-:Y:S01]  /*1c80*/  UMOV UR18, 0x0 ;  /* 0x0000000000127882 */ /* 0x000fe20000000000 */
[----:B------:R-:W-:Y:S01]  /*1c90*/  UMOV UR19, 0x10000000 ;  /* 0x1000000000137882 */ /* 0x000fe20000000000 */
[----:B------:R-:W-:Y:S01]  /*1ca0*/  UMOV UR10, UR34 ;  /* 0x00000022000a7c82 */ /* 0x000fe20008000000 */
[----:B------:R4:W1:Y:S01]  /*1cb0*/  SYNCS.PHASECHK.TRANS64.TRYWAIT P0, [UR8+0x68], R2 ;  /* 0x00006802ff0075a7 */ /* 0x0008620008001108 */
[----:B------:R-:W-:Y:S01]  /*1cc0*/  ULEA UR8, UR17, UR6, 0xd ;  /* 0x0000000611087291 */ /* 0x000fe2000f8e68ff */
[----:B------:R-:W-:Y:S01]  /*1cd0*/  UMOV UR12, UR36 ;  /* 0x00000024000c7c82 */ /* 0x000fe20008000000 */
[----:B------:R-:W-:-:S02]  /*1ce0*/  UMOV UR9, UR33 ;  /* 0x0000002100097c82 */ /* 0x000fc40008000000 */
[----:B------:R-:W-:Y:S02]  /*1cf0*/  UIADD3 UR32, UPT, UPT, UR8, 0x4300, URZ ;  /* 0x0000430008207890 */ /* 0x000fe4000fffe0ff */
[----:B------:R-:W-:Y:S01]  /*1d00*/  UIADD3 UR8, UPT, UPT, UR8, 0x1e300, URZ ;  /* 0x0001e30008087890 */ /* 0x000fe2000fffe0ff */
[----:B------:R-:W-:Y:S01]  /*1d10*/  UMOV UR25, UR13 ;  /* 0x0000000d00197c82 */ /* 0x000fe20008000000 */
[----:B------:R-:W-:-:S05]  /*1d20*/  UMOV UR17, UR23 ;  /* 0x0000001700117c82 */ /* 0x000fca0008000000 */
[----:B------:R2:W-:Y:S02]  /*1d30*/  UTMALDG.3D.2CTA [UR32], [UR28], desc[UR18] ;  /* 0x000012201c0075b4 */ /* 0x0005e40008211000 */
[----:B------:R4:W-:Y:S01]  /*1d40*/  UTMALDG.3D.2CTA [UR8], [UR26], desc[UR18] ;  /* 0x000012081a0075b4 */ /* 0x0009e20008211000 */
[----:B--2---:R-:W-:Y:S01]  /*1d50*/  UIADD3 UR34, UPT, UPT, UR34, 0x80, URZ ;  /* 0x0000008022227890 */ /* 0x004fe2000fffe0ff */
[----:B------:R-:W-:Y:S11]  /*1d60*/  BRA.U UP2, `(.L_x_32) ;  /* 0xfffffffd02507547 */ /* 0x000ff6000b83ffff */
.L_x_26:
[----:B----4-:R-:W-:Y:S01]  /*1d70*/  ULEA UR8, UR23, UR6, 0x3 ;  /* 0x0000000617087291 */ /* 0x010fe2000f8e18ff */
[----:B-1----:R-:W-:Y:S01]  /*1d80*/  SHF.L.U32 R2, R15, 0x1f, RZ ;  /* 0x0000001f0f027819 */ /* 0x002fe200000006ff */
[----:B------:R-:W-:Y:S01]  /*1d90*/  @!P1 SYNCS.ARRIVE.TRANS64.A1T0 RZ, [UR6+0xf8], RZ ;  /* 0x0000f8ffffff99a7 */ /* 0x000fe20008100006 */
[----:B------:R-:W-:-:S06]  /*1da0*/  UISETP.GT.AND UP0, UPT, UR7, UR5, UPT ;  /* 0x000000050700728c */ /* 0x000fcc000bf04270 */
[----:B--2---:R1:W2:Y:S03]  /*1db0*/  SYNCS.PHASECHK.TRANS64.TRYWAIT P0, [UR8+0x68], R2 ;  /* 0x00006802ff0075a7 */ /* 0x0042a60008001108 */
[----:B------:R-:W-:Y:S05]  /*1dc0*/  BRA.U !UP0, `(.L_x_33) ;  /* 0x0000000108bc7547 */ /* 0x000fea000b800000 */
[----:B------:R-:W-:Y:S01]  /*1dd0*/  UIADD3 UR26, UPT, UPT, UR24, UR25, URZ ;  /* 0x00000019181a7290 */ /* 0x000fe2000fffe0ff */
[----:B------:R-:W-:-:S11]  /*1de0*/  UMOV UR27, UR23 ;  /* 0x00000017001b7c82 */ /* 0x000fd60008000000 */
.L_x_39:
[----:B------:R-:W-:Y:S01]  /*1df0*/  ULEA UR17, UR27, UR6, 0x3 ;  /* 0x000000061b117291 */ /* 0x000fe2000f8e18ff */
[----:B--2---:R-:W-:Y:S01]  /*1e00*/  @P5 MOV R3, 0x8000 ;  /* 0x0000800000035802 */ /* 0x004fe20000000f00 */
[----:B-12---:R-:W-:Y:S10]  /*1e10*/  @P0 BRA `(.L_x_34) ;  /* 0x00000000000c0947 */ /* 0x006ff40003800000 */
[----:B------:R-:W-:-:S04]  /*1e20*/  SHF.L.U32 R5, R15, 0x1f, RZ ;  /* 0x0000001f0f057819 */ /* 0x000fc800000006ff */
[----:B------:R-:W2:Y:S02]  /*1e30*/  SYNCS.PHASECHK.TRANS64.TRYWAIT P0, [UR17+0x68], R5 ;  /* 0x00006805ff0075a7 */ /* 0x000ea40008001111 */
[----:B--2---:R-:W-:Y:S05]  /*1e40*/  @!P0 BRA `(.L_x_35) ;  /* 0x0000006000a88947 */ /* 0x004fea0003800000 */
.L_x_34:
[----:B------:R2:W-:Y:S01]  /*1e50*/  @P5 SYNCS.ARRIVE.TRANS64 RZ, [UR17], R3 ;  /* 0x00000003ffff59a7 */ /* 0x0005e20008000011 */
[----:B------:R-:W-:-:S04]  /*1e60*/  ULOP3.LUT UR8, UR22, 0x2, URZ, 0xfc, !UPT ;  /* 0x0000000216087892 */ /* 0x000fc8000f8efcff */
[----:B------:R-:W-:-:S09]  /*1e70*/  UISETP.NE.AND UP0, UPT, UR8, 0x2, UPT ;  /* 0x000000020800788c */ /* 0x000fd2000bf05270 */
[----:B------:R-:W-:Y:S05]  /*1e80*/  BRA.U UP0, `(.L_x_36) ;  /* 0x0000000100047547 */ /* 0x000fea000b800000 */
[----:B------:R-:W-:Y:S05]  /*1e90*/  BPT.TRAP 0x1 ;  /* 0x000000040000795c */ /* 0x000fea0000300000 */
.L_x_36:
[----:B------:R-:W-:Y:S04]  /*1ea0*/  BSSY.RECONVERGENT B0, `(.L_x_37) ;  /* 0x0000003000007945 */ /* 0x000fe80003800200 */
[----:B------:R-:W-:Y:S05]  /*1eb0*/  @!P4 BRA `(.L_x_38) ;  /* 0x000000000004c947 */ /* 0x000fea0003800000 */
[----:B------:R-:W-:Y:S05]  /*1ec0*/  BPT.TRAP 0x1 ;  /* 0x000000040000795c */ /* 0x000fea0000300000 */
.L_x_38:
[----:B------:R-:W-:Y:S05]  /*1ed0*/  BSYNC.RECONVERGENT B0 ;  /* 0x0000000000007941 */ /* 0x000fea0003800200 */
.L_x_37:
[----:B------:R-:W-:Y:S02]  /*1ee0*/  UIADD3 UR23, UPT, UPT, UR27, 0x1, URZ ;  /* 0x000000011b177890 */ /* 0x000fe4000fffe0ff */
[----:B------:R-:W-:Y:S02]  /*1ef0*/  UIADD3 UR32, UP1, UPT, UR14, 0x80, URZ ;  /* 0x000000800e207890 */ /* 0x000fe4000ff3e0ff */
[----:B------:R-:W-:Y:S02]  /*1f00*/  UISETP.NE.AND UP0, UPT, UR23, 0xd, UPT ;  /* 0x0000000d1700788c */ /* 0x000fe4000bf05270 */
[----:B------:R-:W-:Y:S02]  /*1f10*/  USHF.L.U32 UR18, UR25, 0x7, URZ ;  /* 0x0000000719127899 */ /* 0x000fe400080006ff */
[----:B------:R-:W-:Y:S02]  /*1f20*/  USEL UR9, URZ, 0x1, UP0 ;  /* 0x00000001ff097887 */ /* 0x000fe40008000000 */
[----:B------:R-:W-:-:S02]  /*1f30*/  USEL UR23, UR23, URZ, UP0 ;  /* 0x000000ff17177287 */ /* 0x000fc40008000000 */
[----:B------:R-:W-:Y:S02]  /*1f40*/  UIADD3 UR30, UP0, UPT, UR14, 0x180, URZ ;  /* 0x000001800e1e7890 */ /* 0x000fe4000ff1e0ff */
[----:B------:R-:W-:Y:S01]  /*1f50*/  ULEA UR8, UR23, UR6, 0x3 ;  /* 0x0000000617087291 */ /* 0x000fe2000f8e18ff */
[----:B------:R-:W-:Y:S01]  /*1f60*/  LOP3.LUT R15, R15, UR9, RZ, 0x3c, !PT ;  /* 0x000000090f0f7c12 */ /* 0x000fe2000f8e3cff */
[----:B------:R-:W-:Y:S02]  /*1f70*/  ULOP3.LUT UR17, UR17, 0xfefffff8, URZ, 0xc0, !UPT ;  /* 0xfefffff811117892 */ /* 0x000fe4000f8ec0ff */
[----:B------:R-:W-:Y:S01]  /*1f80*/  UIADD3.X UR33, UPT, UPT, URZ, UR15, URZ, UP1, !UPT ;  /* 0x0000000fff217290 */ /* 0x000fe20008ffe4ff */
[----:B-1----:R-:W-:Y:S01]  /*1f90*/  SHF.L.U32 R2, R15, 0x1f, RZ ;  /* 0x0000001f0f027819 */ /* 0x002fe200000006ff */
[----:B------:R-:W-:Y:S01]  /*1fa0*/  UIADD3.X UR31, UPT, UPT, URZ, UR15, URZ, UP0, !UPT ;  /* 0x0000000fff1f7290 */ /* 0x000fe200087fe4ff */
[----:B------:R-:W-:Y:S02]  /*1fb0*/  UMOV UR28, 0x0 ;  /* 0x00000000001c7882 */ /* 0x000fe40000000000 */
[----:B------:R4:W1:Y:S01]  /*1fc0*/  SYNCS.PHASECHK.TRANS64.TRYWAIT P0, [UR8+0x68], R2 ;  /* 0x00006802ff0075a7 */ /* 0x0008620008001108 */
[----:B------:R-:W-:Y:S01]  /*1fd0*/  ULEA UR8, UR27, UR6, 0xd ;  /* 0x000000061b087291 */ /* 0x000fe2000f8e68ff */
[----:B------:R-:W-:Y:S01]  /*1fe0*/  UMOV UR29, 0x10000000 ;  /* 0x10000000001d7882 */ /* 0x000fe20000000000 */
[----:B------:R-:W-:-:S02]  /*1ff0*/  UMOV UR19, UR35 ;  /* 0x0000002300137c82 */ /* 0x000fc40008000000 */
[----:B------:R-:W-:Y:S02]  /*2000*/  UIADD3 UR16, UPT, UPT, UR8, 0x4300, URZ ;  /* 0x0000430008107890 */ /* 0x000fe4000fffe0ff */
[----:B------:R-:W-:Y:S01]  /*2010*/  UIADD3 UR8, UPT, UPT, UR8, 0x1e300, URZ ;  /* 0x0001e30008087890 */ /* 0x000fe2000fffe0ff */
[----:B------:R-:W-:Y:S01]  /*2020*/  UMOV UR20, UR36 ;  /* 0x0000002400147c82 */ /* 0x000fe20008000000 */
[----:B------:R-:W-:Y:S01]  /*2030*/  UMOV UR12, UR36 ;  /* 0x00000024000c7c82 */ /* 0x000fe20008000000 */
[----:B------:R-:W-:Y:S01]  /*2040*/  UMOV UR9, UR17 ;  /* 0x0000001100097c82 */ /* 0x000fe20008000000 */
[----:B------:R-:W-:Y:S01]  /*2050*/  UMOV UR10, UR18 ;  /* 0x00000012000a7c82 */ /* 0x000fe20008000000 */
[----:B------:R-:W-:Y:S02]  /*2060*/  UIADD3 UR25, UPT, UPT, UR25, 0x1, URZ ;  /* 0x0000000119197890 */ /* 0x000fe4000fffe0ff */
[----:B------:R4:W-:Y:S01]  /*2070*/  UTMALDG.3D.2CTA [UR16], [UR32], desc[UR28] ;  /* 0x00001c10200075b4 */ /* 0x0009e20008211000 */
[----:B------:R-:W-:Y:S01]  /*2080*/  UMOV UR27, UR23 ;  /* 0x00000017001b7c82 */ /* 0x000fe20008000000 */
[----:B------:R-:W-:Y:S01]  /*2090*/  UISETP.NE.AND UP0, UPT, UR25, UR26, UPT ;  /* 0x0000001a1900728c */ /* 0x000fe2000bf05270 */
[----:B------:R4:W-:Y:S08]  /*20a0*/  UTMALDG.3D.2CTA [UR8], [UR30], desc[UR28] ;  /* 0x00001c081e0075b4 */ /* 0x0009f00008211000 */
[----:B----4-:R-:W-:Y:S05]  /*20b0*/  BRA.U UP0, `(.L_x_39) ;  /* 0xfffffffd004c7547 */ /* 0x010fea000b83ffff */
.L_x_33:
[----:B-1----:R-:W-:Y:S01]  /*20c0*/  LEA R2, R14, UR6, 0x3 ;  /* 0x000000060e027c11 */ /* 0x002fe2000f8e18ff */
[----:B------:R-:W-:Y:S01]  /*20d0*/  NOP ;  /* 0x0000000000007918 */ /* 0x000fe20000000000 */
[----:B--2---:R-:W-:Y:S02]  /*20e0*/  SHF.L.U32 R3, R12, 0x1f, RZ ;  /* 0x0000001f0c037819 */ /* 0x004fe400000006ff */
[----:B------:R-:W-:Y:S02]  /*20f0*/  LEA R4, R14, UR6, 0x4 ;  /* 0x000000060e047c11 */ /* 0x000fe4000f8e20ff */
[----:B------:R-:W1:Y:S02]  /*2100*/  SYNCS.PHASECHK.TRANS64.TRYWAIT P0, [R2+URZ+0x100], R3 ;  /* 0x00010003020075a7 */ /* 0x000e6400080011ff */
[----:B-1----:R-:W-:Y:S05]  /*2110*/  @!P0 BRA `(.L_x_40) ;  /* 0x00000060000c8947 */ /* 0x002fea0003800000 */
.L_x_136:
[----:B------:R-:W2:Y:S01]  /*2120*/  LDS.128 R4, [R4+0x190] ;  /* 0x0001900004047984 */ /* 0x000ea20000000c00 */
[----:B------:R-:W-:Y:S01]  /*2130*/  ISETP.GE.AND P0, PT, R40, 0x1, PT ;  /* 0x000000012800780c */ /* 0x000fe20003f06270 */
[----:B-1----:R-:W-:Y:S01]  /*2140*/  VIADD R2, R2, 0x110 ;  /* 0x0000011002027836 */ /* 0x002fe20000000000 */
[----:B------:R-:W-:Y:S01]  /*2150*/  @!PT LDS RZ, [RZ] ;  /* 0x00000000fffff984 */ /* 0x000fe20000000800 */
[----:B------:R-:W-:Y:S01]  /*2160*/  @!PT LDS RZ, [RZ] ;  /* 0x00000000fffff984 */ /* 0x000fe20000000800 */
[----:B------:R-:W-:Y:S01]  /*2170*/  @!PT LDS RZ, [RZ] ;  /* 0x00000000fffff984 */ /* 0x000fe20000000800 */
[----:B------:R-:W-:Y:S01]  /*2180*/  @!PT LDS RZ, [RZ] ;  /* 0x00000000fffff984 */ /* 0x000fe20000000800 */
[----:B------:R1:W-:Y:S06]  /*2190*/  MEMBAR.ALL.CTA ;  /* 0x0000000000007992 */ /* 0x0003ec0000008000 */
[----:B-1----:R-:W1:Y:S01]  /*21a0*/  FENCE.VIEW.ASYNC.S ;  /* 0x00000000000073c6 */ /* 0x002e620000000000 */
[----:B------:R-:W-:-:S04]  /*21b0*/  PRMT R2, RZ, 0x654, R2 ;  /* 0x00000654ff027816 */ /* 0x000fc80000000002 */
[----:B-1----:R1:W-:Y:S01]  /*21c0*/  SYNCS.ARRIVE.TRANS64.RED.A1T0 RZ, [R2+URZ], RZ ;  /* 0x000000ff02ff79a7 */ /* 0x0023e200081004ff */
[----:B--2---:R-:W-:-:S13]  /*21d0*/  LOP3.LUT P2, RZ, R6, 0x1, RZ, 0xc0, !PT ;  /* 0x0000000106ff7812 */ /* 0x004fda000784c0ff */
[----:B------:R-:W-:Y:S01]  /*21e0*/  @P2 SHF.R.U32.HI R3, RZ, 0x10, R5 ;  /* 0x00000010ff032819 */ /* 0x000fe20000011605 */
[----:B------:R-:W-:Y:S01]  /*21f0*/  VOTEU.ANY UP0, P2 ;  /* 0x0000000000ff7886 */ /* 0x000fe20001000100 */
[----:B------:R-:W-:Y:S02]  /*2200*/  @P2 MOV R13, R4 ;  /* 0x00000004000d2202 */ /* 0x000fe40000000f00 */
[----:B------:R-:W-:Y:S02]  /*2210*/  @P2 R2UR.BROADCAST UR8, R3 ;  /* 0x00000000030822ca */ /* 0x000fe400008e0000 */
[----:B------:R-:W-:-:S11]  /*2220*/  @P2 LOP3.LUT R11, R5, 0xffff, RZ, 0xc0, !PT ;  /* 0x0000ffff050b2812 */ /* 0x000fd600078ec0ff */
[----:B------:R-:W-:Y:S01]  /*2230*/  @UP0 UMOV UR36, UR8 ;  /* 0x0000000800240c82 */ /* 0x000fe20008000000 */
[----:B-1----:R-:W-:Y:S05]  /*2240*/  @!P0 BRA `(.L_x_41) ;  /* 0x0000000000b88947 */ /* 0x002fea0003800000 */
[----:B------:R-:W3:Y:S01]  /*2250*/  LDC.64 R4, c[0x0][0xb18] ;  /* 0x0002c600ff047b82 */ /* 0x000ee20000000a00 */
[----:B------:R-:W-:-:S07]  /*2260*/  ISETP.NE.AND P3, PT, R40, 0x1, PT ;  /* 0x000000012800780c */ /* 0x000fce0003f65270 */
[----:B------:R-:W1:Y:S08]  /*2270*/  LDC.64 R6, c[0x0][0xb10] ;  /* 0x0002c400ff067b82 */ /* 0x000e700000000a00 */
[----:B------:R-:W2:Y:S08]  /*2280*/  LDC R17, c[0x0][0xb20] ;  /* 0x0002c800ff117b82 */ /* 0x000eb00000000800 */
[----:B------:R-:W4:Y:S01]  /*2290*/  LDC R18, c[0x0][0xb0c] ;  /* 0x0002c300ff127b82 */ /* 0x000f220000000800 */
[----:B---3--:R-:W-:Y:S01]  /*22a0*/  IMAD.HI.U32 R22, R0, R5, RZ ;  /* 0x0000000500167227 */ /* 0x008fe200078e00ff */
[----:B------:R-:W-:-:S06]  /*22b0*/  ISETP.NE.AND P0, PT, R4, 0x1, PT ;  /* 0x000000010400780c */ /* 0x000fcc0003f05270 */
[----:B------:R-:W3:Y:S01]  /*22c0*/  LDC.64 R2, c[0x0][0xb28] ;  /* 0x0002ca00ff027b82 */ /* 0x000ee20000000a00 */
[----:B-1----:R-:W-:-:S04]  /*22d0*/  IMAD.HI.U32 R20, R9, R6, RZ ;  /* 0x0000000609147227 */ /* 0x002fc800078e00ff */
[----:B------:R-:W-:Y:S01]  /*22e0*/  IMAD.HI.U32 R24, R13, R6, RZ ;  /* 0x000000060d187227 */ /* 0x000fe200078e00ff */
[----:B------:R-:W-:Y:S02]  /*22f0*/  SHF.R.U32.HI R20, RZ, R7, R20 ;  /* 0x00000007ff147219 */ /* 0x000fe40000011614 */
[----:B--2---:R-:W-:Y:S01]  /*2300*/  SHF.R.U32.HI R19, RZ, R17, R22 ;  /* 0x00000011ff137219 */ /* 0x004fe20000011616 */
[----:B------:R-:W-:Y:S01]  /*2310*/  IMAD.HI.U32 R22, R11, R5, RZ ;  /* 0x000000050b167227 */ /* 0x000fe200078e00ff */
[----:B------:R-:W-:Y:S02]  /*2320*/  SHF.R.U32.HI R24, RZ, R7, R24 ;  /* 0x00000007ff187219 */ /* 0x000fe40000011618 */
[----:B------:R-:W-:Y:S02]  /*2330*/  SEL R19, R0, R19, !P0 ;  /* 0x0000001300137207 */ /* 0x000fe40004000000 */
[----:B------:R-:W-:Y:S02]  /*2340*/  SHF.R.U32.HI R22, RZ, R17, R22 ;  /* 0x00000011ff167219 */ /* 0x000fe40000011616 */
[----:B----4-:R-:W-:-:S02]  /*2350*/  ISETP.NE.AND P1, PT, R18, 0x1, PT ;  /* 0x000000011200780c */ /* 0x010fc40003f25270 */
[----:B------:R-:W-:Y:S02]  /*2360*/  SEL R5, R11, R22, !P0 ;  /* 0x000000160b057207 */ /* 0x000fe40004000000 */
[----:B------:R-:W-:Y:S02]  /*2370*/  SEL R21, R9, R20, !P1 ;  /* 0x0000001409157207 */ /* 0x000fe40004800000 */
[----:B------:R-:W-:Y:S01]  /*2380*/  SEL R7, R13, R24, !P1 ;  /* 0x000000180d077207 */ /* 0x000fe20004800000 */
[----:B---3--:R-:W-:Y:S01]  /*2390*/  IMAD.HI.U32 R20, R19, R2, RZ ;  /* 0x0000000213147227 */ /* 0x008fe200078e00ff */
[----:B------:R-:W-:-:S03]  /*23a0*/  IADD3 R17, PT, PT, -R5, RZ, RZ ;  /* 0x000000ff05117210 */ /* 0x000fc60007ffe1ff */
        /* <DEDUP_REMOVED lines=11> */
[----:B------:R-:W-:-:S04]  /*2460*/  @!P0 IMAD.HI.U32 R20, R7, R2, RZ ;  /* 0x0000000207148227 */ /* 0x000fc800078e00ff */
[----:B------:R-:W-:Y:S01]  /*2470*/  IMAD.MOV R2, RZ, RZ, -R6 ;  /* 0x000000ffff027224 */ /* 0x000fe200078e0a06 */
[----:B------:R-:W-:-:S03]  /*2480*/  @!P0 SHF.R.U32.HI R20, RZ, R3, R20 ;  /* 0x00000003ff148219 */ /* 0x000fc60000011614 */
[----:B------:R-:W-:Y:S01]  /*2490*/  IMAD R2, R40, R2, R5 ;  /* 0x0000000228027224 */ /* 0x000fe200078e0205 */
        /* <DEDUP_REMOVED lines=9> */
.L_x_41:
[----:B------:R-:W1:Y:S02]  /*2530*/  LDCU UR8, c[0x0][0xb30] ;  /* 0x00016600ff0877ac */ /* 0x000e640008000800 */
[----:B-1----:R-:W-:-:S09]  /*2540*/  UISETP.NE.AND UP0, UPT, UR8, 0x1, UPT ;  /* 0x000000010800788c */ /* 0x002fd2000bf05270 */
[----:B------:R-:W-:Y:S05]  /*2550*/  BRA.U UP0, `(.L_x_42) ;  /* 0x0000000100407547 */ /* 0x000fea000b800000 */
[----:B------:R-:W1:Y:S08]  /*2560*/  LDC.64 R4, c[0x0][0xb10] ;  /* 0x0002c400ff047b82 */ /* 0x000e700000000a00 */
[----:B------:R-:W2:Y:S08]  /*2570*/  LDC.64 R2, c[0x0][0xb18] ;  /* 0x0002c600ff027b82 */ /* 0x000eb00000000a00 */
[----:B------:R-:W4:Y:S08]  /*2580*/  LDC R6, c[0x0][0xb20] ;  /* 0x0002c800ff067b82 */ /* 0x000f300000000800 */
[----:B------:R-:W3:Y:S01]  /*2590*/  LDC R18, c[0x0][0xb0c] ;  /* 0x0002c300ff127b82 */ /* 0x000ee20000000800 */
[----:B-1----:R-:W-:-:S05]  /*25a0*/  IMAD.HI.U32 R4, R13, R4, RZ ;  /* 0x000000040d047227 */ /* 0x002fca00078e00ff */
[----:B------:R-:W-:Y:S01]  /*25b0*/  SHF.R.U32.HI R4, RZ, R5, R4 ;  /* 0x00000005ff047219 */ /* 0x000fe20000011604 */
[----:B--2---:R-:W-:Y:S01]  /*25c0*/  IMAD.HI.U32 R3, R11, R3, RZ ;  /* 0x000000030b037227 */ /* 0x004fe200078e00ff */
[----:B------:R-:W-:-:S04]  /*25d0*/  ISETP.NE.AND P0, PT, R2, 0x1, PT ;  /* 0x000000010200780c */ /* 0x000fc80003f05270 */
[----:B----4-:R-:W-:-:S04]  /*25e0*/  SHF.R.U32.HI R6, RZ, R6, R3 ;  /* 0x00000006ff067219 */ /* 0x010fc80000011603 */
[----:B------:R-:W-:Y:S02]  /*25f0*/  SEL R3, R11, R6, !P0 ;  /* 0x000000060b037207 */ /* 0x000fe40004000000 */
[----:B---3--:R-:W-:-:S04]  /*2600*/  ISETP.NE.AND P1, PT, R18, 0x1, PT ;  /* 0x000000011200780c */ /* 0x008fc80003f25270 */
[----:B------:R-:W-:-:S05]  /*2610*/  SEL R4, R13, R4, !P1 ;  /* 0x000000040d047207 */ /* 0x000fca0004800000 */
[----:B------:R-:W-:Y:S02]  /*2620*/  IMAD.IADD R5, R3, 0x1, -R4 ;  /* 0x0000000103057824 */ /* 0x000fe400078e0a04 */
[----:B------:R-:W-:Y:S02]  /*2630*/  IMAD.IADD R3, R4, 0x1, -R3 ;  /* 0x0000000104037824 */ /* 0x000fe400078e0a03 */
[----:B------:R-:W-:Y:S02]  /*2640*/  IMAD R13, R5, R18, R13 ;  /* 0x00000012050d7224 */ /* 0x000fe400078e020d */
[----:B------:R-:W-:-:S07]  /*2650*/  IMAD R11, R3, R2, R11 ;  /* 0x00000002030b7224 */ /* 0x000fce00078e020b */
.L_x_42:
[----:B------:R-:W-:Y:S01]  /*2660*/  VIADD R14, R14, 0x1 ;  /* 0x000000010e0e7836 */ /* 0x000fe20000000000 */
[----:B------:R-:W-:Y:S01]  /*2670*/  PLOP3.LUT P1, PT, PT, PT, PT, 0x80, 0x8 ;  /* 0x000000000008781c */ /* 0x000fe20003f2f070 */
[----:B------:R-:W-:Y:S02]  /*2680*/  IMAD.IADD R21, R13, 0x1, R96 ;  /* 0x000000010d157824 */ /* 0x000fe400078e0260 */
[----:B------:R-:W-:Y:S01]  /*2690*/  IMAD.IADD R20, R11, 0x1, R94 ;  /* 0x000000010b147824 */ /* 0x000fe200078e025e */
[----:B------:R-:W-:-:S04]  /*26a0*/  ISETP.NE.AND P0, PT, R14, 0x2, PT ;  /* 0x000000020e00780c */ /* 0x000fc80003f05270 */
[----:B------:R-:W-:Y:S02]  /*26b0*/  SEL R3, RZ, 0x1, P0 ;  /* 0x00000001ff037807 */ /* 0x000fe40000000000 */
[----:B------:R-:W-:Y:S02]  /*26c0*/  SEL R14, R14, RZ, P0 ;  /* 0x000000ff0e0e7207 */ /* 0x000fe40000000000 */
[----:B------:R-:W-:Y:S01]  /*26d0*/  LOP3.LUT R12, R12, R3, RZ, 0x3c, !PT ;  /* 0x000000030c0c7212 */ /* 0x000fe200078e3cff */
[----:B------:R-:W-:Y:S06]  /*26e0*/  @P2 BRA `(.L_x_43) ;  /* 0xfffffff000642947 */ /* 0x000fec000383ffff */
[----:B------:R-:W-:Y:S01]  /*26f0*/  UIADD3 UR6, UPT, UPT, UR6, 0x68, URZ ;  /* 0x0000006806067890 */ /* 0x000fe2000fffe0ff */
[----:B------:R-:W-:-:S03]  /*2700*/  SHF.L.U32 R3, R15, 0x1f, RZ ;  /* 0x0000001f0f037819 */ /* 0x000fc600000006ff */
[----:B------:R-:W-:-:S09]  /*2710*/  ULEA UR4, UR23, UR6, 0x3 ;  /* 0x0000000617047291 */ /* 0x000fd2000f8e18ff */
[----:B------:R-:W1:Y:S02]  /*2720*/  SYNCS.PHASECHK.TRANS64.TRYWAIT P0, [UR4], R3 ;  /* 0x00000003ff0075a7 */ /* 0x000e640008001104 */
[----:B-1----:R-:W-:Y:S05]  /*2730*/  @!P0 BRA `(.L_x_44) ;  /* 0x0000005800988947 */ /* 0x002fea0003800000 */
.L_x_138:
[----:B------:R-:W-:-:S04]  /*2740*/  UIADD3 UR5, UPT, UPT, UR23, 0x1, URZ ;  /* 0x0000000117057890 */ /* 0x000fc8000fffe0ff */
[----:B------:R-:W-:-:S04]  /*2750*/  UISETP.NE.AND UP0, UPT, UR5, 0xd, UPT ;  /* 0x0000000d0500788c */ /* 0x000fc8000bf05270 */
[----:B------:R-:W-:Y:S02]  /*2760*/  USEL UR7, URZ, 0x1, UP0 ;  /* 0x00000001ff077887 */ /* 0x000fe40008000000 */
[----:B------:R-:W-:-:S04]  /*2770*/  USEL UR5, UR5, URZ, UP0 ;  /* 0x000000ff05057287 */ /* 0x000fc80008000000 */
[----:B------:R-:W-:Y:S01]  /*2780*/  ULEA UR4, UR5, UR6, 0x3 ;  /* 0x0000000605047291 */ /* 0x000fe2000f8e18ff */
[----:B------:R-:W-:-:S04]  /*2790*/  LOP3.LUT R2, R15, UR7, RZ, 0x3c, !PT ;  /* 0x000000070f027c12 */ /* 0x000fc8000f8e3cff */
[----:B-1----:R-:W-:-:S04]  /*27a0*/  SHF.L.U32 R3, R2, 0x1f, RZ ;  /* 0x0000001f02037819 */ /* 0x002fc800000006ff */
[----:B------:R-:W1:Y:S02]  /*27b0*/  SYNCS.PHASECHK.TRANS64.TRYWAIT P0, [UR4], R3 ;  /* 0x00000003ff0075a7 */ /* 0x000e640008001104 */
[----:B-1----:R-:W-:Y:S05]  /*27c0*/  @!P0 BRA `(.L_x_45) ;  /* 0x00000058008c8947 */ /* 0x002fea0003800000 */
.L_x_140:
        /* <DEDUP_REMOVED lines=9> */
.L_x_142:
        /* <DEDUP_REMOVED lines=9> */
.L_x_144:
        /* <DEDUP_REMOVED lines=9> */
.L_x_146:
        /* <DEDUP_REMOVED lines=9> */
.L_x_148:
        /* <DEDUP_REMOVED lines=9> */
.L_x_150:
        /* <DEDUP_REMOVED lines=9> */
.L_x_152:
        /* <DEDUP_REMOVED lines=9> */
.L_x_154:
        /* <DEDUP_REMOVED lines=9> */
.L_x_156:
        /* <DEDUP_REMOVED lines=9> */
.L_x_158:
        /* <DEDUP_REMOVED lines=9> */
.L_x_160:
[----:B------:R-:W-:-:S04]  /*2d70*/  UIADD3 UR5, UPT, UPT, UR5, 0x1, URZ ;  /* 0x0000000105057890 */ /* 0x000fc8000fffe0ff */
[----:B------:R-:W-:-:S04]  /*2d80*/  UISETP.NE.AND UP0, UPT, UR5, 0xd, UPT ;  /* 0x0000000d0500788c */ /* 0x000fc8000bf05270 */
[----:B------:R-:W-:Y:S02]  /*2d90*/  USEL UR4, URZ, 0x1, UP0 ;  /* 0x00000001ff047887 */ /* 0x000fe40008000000 */
[----:B------:R-:W-:-:S04]  /*2da0*/  USEL UR5, UR5, URZ, UP0 ;  /* 0x000000ff05057287 */ /* 0x000fc80008000000 */
[----:B------:R-:W-:Y:S01]  /*2db0*/  ULEA UR5, UR5, UR6, 0x3 ;  /* 0x0000000605057291 */ /* 0x000fe2000f8e18ff */
[----:B-1----:R-:W-:-:S04]  /*2dc0*/  LOP3.LUT R3, R2, UR4, RZ, 0x3c, !PT ;  /* 0x0000000402037c12 */ /* 0x002fc8000f8e3cff */
[----:B------:R-:W-:Y:S01]  /*2dd0*/  SHF.L.U32 R3, R3, 0x1f, RZ ;  /* 0x0000001f03037819 */ /* 0x000fe200000006ff */
[----:B---3--:R-:W-:-:S07]  /*2de0*/  IMAD.U32 R0, RZ, RZ, UR5 ;  /* 0x00000005ff007e24 */ /* 0x008fce000f8e00ff */
.L_x_56:
[----:B-1----:R1:W2:Y:S02]  /*2df0*/  SYNCS.PHASECHK.TRANS64.TRYWAIT P0, [R0+URZ], R3 ;  /* 0x00000003000075a7 */ /* 0x0022a400080011ff */
[----:B--2---:R-:W-:Y:S05]  /*2e00*/  @!P0 NANOSLEEP.SYNCS 0x989680 ;  /* 0x009896800000895d */ /* 0x004fea0003900000 */
[----:B------:R-:W2:Y:S02]  /*2e10*/  @!P0 SYNCS.PHASECHK.TRANS64 P0, [R0+URZ], R3 ;  /* 0x00000003000085a7 */ /* 0x000ea400080010ff */
[----:B--2---:R-:W-:Y:S05]  /*2e20*/  @P0 EXIT ;  /* 0x000000000000094d */ /* 0x004fea0003800000 */
[----:B------:R-:W-:Y:S05]  /*2e30*/  BRA `(.L_x_56) ;  /* 0xfffffffc00ec7947 */ /* 0x000fea000383ffff */
.L_x_23:
[----:B------:R-:W-:-:S04]  /*2e40*/  UISETP.NE.AND UP1, UPT, UR37, URZ, UPT ;  /* 0x000000ff2500728c */ /* 0x000fc8000bf25270 */
[----:B------:R-:W-:-:S09]  /*2e50*/  UISETP.NE.OR UP1, UPT, UR10, 0x1, UP1 ;  /* 0x000000010a00788c */ /* 0x000fd20008f25670 */
[----:B------:R-:W-:Y:S05]  /*2e60*/  BRA.U UP1, `(.L_x_57) ;  /* 0x00000005014c7547 */ /* 0x000fea000b800000 */
[----:B------:R-:W-:Y:S01]  /*2e70*/  HFMA2 R11, -RZ, RZ, 0, 0 ;  /* 0x00000000ff0b7431 */ /* 0x000fe200000001ff */
[----:B------:R-:W-:Y:S01]  /*2e80*/  ISETP.GE.U32.AND P2, PT, R10, 0x2, PT ;  /* 0x000000020a00780c */ /* 0x000fe20003f46070 */
[----:B------:R-:W-:Y:S01]  /*2e90*/  IMAD.MOV.U32 R12, RZ, RZ, 0x1 ;  /* 0x00000001ff0c7424 */ /* 0x000fe200078e00ff */
[----:B------:R-:W-:Y:S01]  /*2ea0*/  CS2R R8, SRZ ;  /* 0x0000000000087805 */ /* 0x000fe2000001ff00 */
[----:B------:R-:W-:Y:S01]  /*2eb0*/  IMAD.MOV.U32 R3, RZ, RZ, RZ ;  /* 0x000000ffff037224 */ /* 0x000fe200078e00ff */
[----:B------:R-:W-:Y:S01]  /*2ec0*/  UMOV UR4, 0x400 ;  /* 0x0000040000047882 */ /* 0x000fe20000000000 */
[----:B------:R-:W-:Y:S01]  /*2ed0*/  UMOV UR6, URZ ;  /* 0x000000ff00067c82 */ /* 0x000fe20008000000 */
[----:B------:R-:W-:-:S12]  /*2ee0*/  ULEA UR37, UR37, UR4, 0x18 ;  /* 0x0000000425257291 */ /* 0x000fd8000f8ec0ff */
.L_x_61:
[----:B------:R-:W-:Y:S02]  /*2ef0*/  LEA R0, R3, UR37, 0x3 ;  /* 0x0000002503007c11 */ /* 0x000fe4000f8e18ff */
[----:B------:R-:W-:-:S03]  /*2f00*/  SHF.L.U32 R5, R8, 0x1f, RZ ;  /* 0x0000001f08057819 */ /* 0x000fc600000006ff */
[----:B------:R-:W-:Y:S01]  /*2f10*/  VIADD R4, R0, 0x170 ;  /* 0x0000017000047836 */ /* 0x000fe20000000000 */
[----:B------:R-:W1:Y:S02]  /*2f20*/  SYNCS.PHASECHK.TRANS64.TRYWAIT P0, [R0+URZ+0x160], R5 ;  /* 0x00016005000075a7 */ /* 0x000e6400080011ff */
[----:B-1----:R-:W-:Y:S05]  /*2f30*/  @!P0 BRA `(.L_x_58) ;  /* 0x0000005400b88947 */ /* 0x002fea0003800000 */
.L_x_161:
[----:B------:R-:W-:Y:S01]  /*2f40*/  ULEA UR5, UR6, UR37, 0x3 ;  /* 0x0000002506057291 */ /* 0x000fe2000f8e18ff */
[----:B------:R-:W-:Y:S01]  /*2f50*/  PRMT R4, RZ, 0x654, R4 ;  /* 0x00000654ff047816 */ /* 0x000fe20000000004 */
[----:B-1----:R-:W-:Y:S01]  /*2f60*/  @!P2 IMAD.MOV.U32 R5, RZ, RZ, 0x10 ;  /* 0x00000010ff05a424 */ /* 0x002fe200078e00ff */
[----:B------:R-:W-:Y:S01]  /*2f70*/  SHF.L.U32 R7, R12, 0x1f, RZ ;  /* 0x0000001f0c077819 */ /* 0x000fe200000006ff */
[----:B------:R-:W-:Y:S01]  /*2f80*/  UIADD3 UR4, UPT, UPT, UR5, 0x100, URZ ;  /* 0x0000010005047890 */ /* 0x000fe2000fffe0ff */
[----:B------:R1:W-:Y:S05]  /*2f90*/  SYNCS.ARRIVE.TRANS64.RED.A1T0 RZ, [R4+URZ], RZ ;  /* 0x000000ff04ff79a7 */ /* 0x0003ea00081004ff */
[----:B------:R-:W-:Y:S01]  /*2fa0*/  IMAD.U32 R13, RZ, RZ, UR4 ;  /* 0x00000004ff0d7e24 */ /* 0x000fe2000f8e00ff */
[----:B------:R-:W2:Y:S04]  /*2fb0*/  SYNCS.PHASECHK.TRANS64.TRYWAIT P0, [UR5+0x110], R7 ;  /* 0x00011007ff0075a7 */ /* 0x000ea80008001105 */
[----:B------:R-:W-:Y:S01]  /*2fc0*/  PRMT R13, R10, 0x654, R13 ;  /* 0x000006540a0d7816 */ /* 0x000fe2000000000d */
[----:B-12---:R-:W-:Y:S06]  /*2fd0*/  @!P0 BRA `(.L_x_59) ;  /* 0x0000005400a48947 */ /* 0x006fec0003800000 */
.L_x_163:
[----:B------:R-:W-:Y:S01]  /*2fe0*/  ULEA UR4, UR6, UR37, 0x4 ;  /* 0x0000002506047291 */ /* 0x000fe2000f8e20ff */
[----:B------:R-:W-:Y:S01]  /*2ff0*/  SEL R2, R13, R2, !P2 ;  /* 0x000000020d027207 */ /* 0x000fe20005000000 */
[----:B------:R-:W-:Y:S01]  /*3000*/  UIADD3 UR5, UPT, UPT, UR5, 0x100, URZ ;  /* 0x0000010005057890 */ /* 0x000fe2000fffe0ff */
[----:B-1----:R-:W-:Y:S01]  /*3010*/  LEA R0, R11, UR37, 0x3 ;  /* 0x000000250b007c11 */ /* 0x002fe2000f8e18ff */
[----:B------:R-:W-:Y:S01]  /*3020*/  UIADD3 UR4, UPT, UPT, UR4, 0x190, URZ ;  /* 0x0000019004047890 */ /* 0x000fe2000fffe0ff */
[----:B------:R1:W-:Y:S01]  /*3030*/  @!P2 SYNCS.ARRIVE.TRANS64.RED RZ, [R2+URZ], R5 ;  /* 0x0000000502ffa9a7 */ /* 0x0003e200080004ff */
[----:B------:R-:W-:Y:S01]  /*3040*/  UIADD3 UR6, UPT, UPT, UR6, 0x1, URZ ;  /* 0x0000000106067890 */ /* 0x000fe2000fffe0ff */
[----:B------:R-:W-:-:S03]  /*3050*/  VIADD R3, R3, 0x1 ;  /* 0x0000000103037836 */ /* 0x000fc60000000000 */
[----:B------:R-:W-:Y:S02]  /*3060*/  UISETP.NE.AND UP0, UPT, UR6, 0x2, UPT ;  /* 0x000000020600788c */ /* 0x000fe4000bf05270 */
[----:B------:R-:W-:Y:S01]  /*3070*/  ISETP.NE.AND P0, PT, R3, 0x2, PT ;  /* 0x000000020300780c */ /* 0x000fe20003f05270 */
[----:B------:R-:W-:Y:S06]  /*3080*/  UGETNEXTWORKID.BROADCAST [UR4], [UR5] ;  /* 0x00000000040073ca */ /* 0x000fec0008000100 */
[----:B------:R-:W-:Y:S02]  /*3090*/  USEL UR4, URZ, 0x1, UP0 ;  /* 0x00000001ff047887 */ /* 0x000fe40008000000 */
[----:B------:R-:W-:-:S04]  /*30a0*/  USEL UR6, UR6, URZ, UP0 ;  /* 0x000000ff06067287 */ /* 0x000fc80008000000 */
[----:B------:R-:W-:Y:S02]  /*30b0*/  LOP3.LUT R12, R12, UR4, RZ, 0x3c, !PT ;  /* 0x000000040c0c7c12 */ /* 0x000fe4000f8e3cff */
[----:B-1----:R-:W-:-:S04]  /*30c0*/  SHF.L.U32 R5, R9, 0x1f, RZ ;  /* 0x0000001f09057819 */ /* 0x002fc800000006ff */
[----:B------:R-:W1:Y:S02]  /*30d0*/  SYNCS.PHASECHK.TRANS64.TRYWAIT P1, [R0+URZ+0x100], R5 ;  /* 0x00010005000075a7 */ /* 0x000e6400080211ff */
[----:B-1----:R-:W-:Y:S05]  /*30e0*/  @!P1 BRA `(.L_x_60) ;  /* 0x0000005400789947 */ /* 0x002fea0003800000 */
.L_x_164:
[----:B------:R-:W-:Y:S01]  /*30f0*/  LEA R4, R11, UR37, 0x4 ;  /* 0x000000250b047c11 */ /* 0x000fe2000f8e20ff */
[----:B-1----:R-:W-:Y:S01]  /*3100*/  VIADD R0, R0, 0x110 ;  /* 0x0000011000007836 */ /* 0x002fe20000000000 */
[----:B------:R-:W-:Y:S01]  /*3110*/  SEL R3, R3, RZ, P0 ;  /* 0x000000ff03037207 */ /* 0x000fe20000000000 */
[----:B------:R-:W-:-:S03]  /*3120*/  VIADD R11, R11, 0x1 ;  /* 0x000000010b0b7836 */ /* 0x000fc60000000000 */
[----:B------:R-:W1:Y:S01]  /*3130*/  LDS.128 R4, [R4+0x190] ;  /* 0x0001900004047984 */ /* 0x000e620000000c00 */
[----:B------:R-:W-:Y:S02]  /*3140*/  PRMT R0, RZ, 0x654, R0 ;  /* 0x00000654ff007816 */ /* 0x000fe40000000000 */
[C---:B------:R-:W-:Y:S01]  /*3150*/  ISETP.NE.AND P1, PT, R11.reuse, 0x2, PT ;  /* 0x000000020b00780c */ /* 0x040fe20003f25270 */
[----:B------:R-:W-:Y:S01]  /*3160*/  @!PT LDS RZ, [RZ] ;  /* 0x00000000fffff984 */ /* 0x000fe20000000800 */
[----:B------:R-:W-:Y:S01]  /*3170*/  @!PT LDS RZ, [RZ] ;  /* 0x00000000fffff984 */ /* 0x000fe20000000800 */
[----:B------:R-:W-:Y:S01]  /*3180*/  @!PT LDS RZ, [RZ] ;  /* 0x00000000fffff984 */ /* 0x000fe20000000800 */
[----:B------:R-:W-:Y:S01]  /*3190*/  @!PT LDS RZ, [RZ] ;  /* 0x00000000fffff984 */ /* 0x000fe20000000800 */
[----:B------:R2:W-:Y:S06]  /*31a0*/  MEMBAR.ALL.CTA ;  /* 0x0000000000007992 */ /* 0x0005ec0000008000 */
[----:B--2---:R-:W2:Y:S01]  /*31b0*/  FENCE.VIEW.ASYNC.S ;  /* 0x00000000000073c6 */ /* 0x004ea20000000000 */
[----:B------:R-:W-:Y:S01]  /*31c0*/  SEL R11, R11, RZ, P1 ;  /* 0x000000ff0b0b7207 */ /* 0x000fe20000800000 */
[----:B--2---:R2:W-:Y:S01]  /*31d0*/  SYNCS.ARRIVE.TRANS64.RED.A1T0 RZ, [R0+URZ], RZ ;  /* 0x000000ff00ff79a7 */ /* 0x0045e200081004ff */
[----:B-1----:R-:W-:-:S02]  /*31e0*/  LOP3.LUT P3, RZ, R6, 0x1, RZ, 0xc0, !PT ;  /* 0x0000000106ff7812 */ /* 0x002fc4000786c0ff */
[----:B------:R-:W-:-:S04]  /*31f0*/  SEL R5, RZ, 0x1, P0 ;  /* 0x00000001ff057807 */ /* 0x000fc80000000000 */
[----:B------:R-:W-:Y:S02]  /*3200*/  LOP3.LUT R8, R8, R5, RZ, 0x3c, !PT ;  /* 0x0000000508087212 */ /* 0x000fe400078e3cff */
[----:B--2---:R-:W-:-:S04]  /*3210*/  SEL R0, RZ, 0x1, P1 ;  /* 0x00000001ff007807 */ /* 0x004fc80000800000 */
[----:B------:R-:W-:Y:S01]  /*3220*/  LOP3.LUT R9, R9, R0, RZ, 0x3c, !PT ;  /* 0x0000000009097212 */ /* 0x000fe200078e3cff */
[----:B------:R-:W-:Y:S06]  /*3230*/  @P3 BRA `(.L_x_61) ;  /* 0xfffffffc002c3947 */ /* 0x000fec000383ffff */
[----:B------:R-:W-:Y:S01]  /*3240*/  ULEA UR5, UR6, UR37, 0x3 ;  /* 0x0000002506057291 */ /* 0x000fe2000f8e18ff */
[----:B------:R-:W-:-:S08]  /*3250*/  SHF.L.U32 R3, R12, 0x1f, RZ ;  /* 0x0000001f0c037819 */ /* 0x000fd000000006ff */
[----:B------:R-:W1:Y:S02]  /*3260*/  SYNCS.PHASECHK.TRANS64 P0, [UR5+0x110], R3 ;  /* 0x00011003ff0075a7 */ /* 0x000e640008001005 */
[----:B-1----:R-:W-:Y:S05]  /*3270*/  @P0 BRA `(.L_x_62) ;  /* 0x0000000000080947 */ /* 0x002fea0003800000 */
[----:B------:R-:W1:Y:S02]  /*3280*/  SYNCS.PHASECHK.TRANS64.TRYWAIT P0, [UR5+0x110], R3 ;  /* 0x00011003ff0075a7 */ /* 0x000e640008001105 */
[----:B-1----:R-:W-:Y:S05]  /*3290*/  @!P0 BRA `(.L_x_63) ;  /* 0x0000005400208947 */ /* 0x002fea0003800000 */
.L_x_62:
[----:B------:R-:W-:-:S04]  /*32a0*/  UIADD3 UR4, UPT, UPT, UR6, 0x1, URZ ;  /* 0x0000000106047890 */ /* 0x000fc8000fffe0ff */
[----:B------:R-:W-:-:S04]  /*32b0*/  UISETP.NE.AND UP0, UPT, UR4, 0x2, UPT ;  /* 0x000000020400788c */ /* 0x000fc8000bf05270 */
[----:B------:R-:W-:Y:S02]  /*32c0*/  USEL UR7, URZ, 0x1, UP0 ;  /* 0x00000001ff077887 */ /* 0x000fe40008000000 */
[----:B------:R-:W-:-:S04]  /*32d0*/  USEL UR4, UR4, URZ, UP0 ;  /* 0x000000ff04047287 */ /* 0x000fc80008000000 */
[----:B------:R-:W-:Y:S01]  /*32e0*/  ULEA UR4, UR4, UR37, 0x3 ;  /* 0x0000002504047291 */ /* 0x000fe2000f8e18ff */
[----:B-1----:R-:W-:-:S04]  /*32f0*/  LOP3.LUT R3, R12, UR7, RZ, 0x3c, !PT ;  /* 0x000000070c037c12 */ /* 0x002fc8000f8e3cff */
[----:B------:R-:W-:-:S04]  /*3300*/  SHF.L.U32 R0, R3, 0x1f, RZ ;  /* 0x0000001f03007819 */ /* 0x000fc800000006ff */
[----:B------:R-:W1:Y:S02]  /*3310*/  SYNCS.PHASECHK.TRANS64 P0, [UR4+0x110], R0 ;  /* 0x00011000ff0075a7 */ /* 0x000e640008001004 */
[----:B-1----:R-:W-:Y:S05]  /*3320*/  @P0 EXIT ;  /* 0x000000000000094d */ /* 0x002fea0003800000 */
[----:B------:R-:W-:Y:S02]  /*3330*/  SHF.L.U32 R3, R3, 0x1f, RZ ;  /* 0x0000001f03037819 */ /* 0x000fe400000006ff */
[----:B------:R-:W-:-:S07]  /*3340*/  MOV R0, UR4 ;  /* 0x0000000400007c02 */ /* 0x000fce0008000f00 */
.L_x_64:
[----:B-1----:R1:W2:Y:S02]  /*3350*/  SYNCS.PHASECHK.TRANS64.TRYWAIT P0, [R0+URZ+0x110], R3 ;  /* 0x00011003000075a7 */ /* 0x0022a400080011ff */
[----:B--2---:R-:W-:Y:S05]  /*3360*/  @!P0 NANOSLEEP.SYNCS 0x989680 ;  /* 0x009896800000895d */ /* 0x004fea0003900000 */
[----:B------:R-:W2:Y:S02]  /*3370*/  @!P0 SYNCS.PHASECHK.TRANS64 P0, [R0+URZ+0x110], R3 ;  /* 0x00011003000085a7 */ /* 0x000ea400080010ff */
[----:B--2---:R-:W-:Y:S05]  /*3380*/  @P0 EXIT ;  /* 0x000000000000094d */ /* 0x004fea0003800000 */
[----:B------:R-:W-:Y:S05]  /*3390*/  BRA `(.L_x_64) ;  /* 0xfffffffc00ec7947 */ /* 0x000fea000383ffff */
.L_x_57:
[----:B------:R-:W-:Y:S05]  /*33a0*/  BRA.U UP4, `(.L_x_65) ;  /* 0x0000001104d87547 */ /* 0x000fea000b800000 */
[----:B------:R-:W-:Y:S01]  /*33b0*/  UMOV UR6, 0x40 ;  /* 0x0000004000067882 */ /* 0x000fe20000000000 */
[----:B------:R-:W-:Y:S01]  /*33c0*/  NOP ;  /* 0x0000000000007918 */ /* 0x000fe20000000000 */
[----:B------:R-:W-:Y:S01]  /*33d0*/  ULEA UR6, UR37, UR6, 0x18 ;  /* 0x0000000625067291 */ /* 0x000fe2000f8ec0ff */
[----:B------:R-:W-:Y:S02]  /*33e0*/  UMOV UR7, 0x400 ;  /* 0x0000040000077882 */ /* 0x000fe40000000000 */
[----:B------:R-:W-:-:S06]  /*33f0*/  ULEA UR37, UR37, UR7, 0x18 ;  /* 0x0000000725257291 */ /* 0x000fcc000f8ec0ff */
[----:B------:R-:W1:Y:S02]  /*3400*/  LDS.U8 R2, [UR6+0x1c] ;  /* 0x00001c06ff027984 */ /* 0x000e640008000000 */
[----:B-1----:R-:W-:-:S13]  /*3410*/  ISETP.NE.AND P0, PT, R2, RZ, PT ;  /* 0x000000ff0200720c */ /* 0x002fda0003f05270 */
[----:B------:R-:W-:Y:S05]  /*3420*/  @P0 BRA `(.L_x_66) ;  /* 0x0000000400080947 */ /* 0x000fea0003800000 */
[----:B------:R-:W-:Y:S02]  /*3430*/  UISETP.NE.U32.AND UP0, UPT, UR5, 0x1, UPT ;  /* 0x000000010500788c */ /* 0x000fe4000bf05070 */
[----:B------:R-:W-:-:S07]  /*3440*/  UIADD3 UR8, UPT, UPT, UR6, 0x8, URZ ;  /* 0x0000000806087890 */ /* 0x000fce000fffe0ff */
[----:B------:R-:W-:Y:S05]  /*3450*/  BRA.U !UP0, `(.L_x_67) ;  /* 0x00000001089c7547 */ /* 0x000fea000b800000 */
[----:B------:R-:W-:Y:S01]  /*3460*/  ELECT P0, URZ, PT ;  /* 0x0000000000ff782f */ /* 0x000fe20003800000 */
[----:B------:R-:W-:-:S12]  /*3470*/  BSSY B0, `(.L_x_67) ;  /* 0x0000025000007945 */ /* 0x000fd80003800000 */
[----:B------:R-:W-:Y:S05]  /*3480*/  @!P0 BRA `(.L_x_68) ;  /* 0x00000000008c8947 */ /* 0x000fea0003800000 */
[----:B------:R-:W-:-:S05]  /*3490*/  UMOV UR7, 0x10 ;  /* 0x0000001000077882 */ /* 0x000fca0000000000 */
[----:B------:R-:W-:Y:S04]  /*34a0*/  DEPBAR.LE SB1, 0x36 ;  /* 0x00009d800000791a */ /* 0x000fe80000000000 */
[----:B------:R-:W1:Y:S02]  /*34b0*/  UTCATOMSWS.2CTA.FIND_AND_SET.ALIGN UP1, UR7, UR7 ;  /* 0x00000007000775e3 */ /* 0x000e640008220800 */
[----:B-1----:R-:W-:Y:S01]  /*34c0*/  MOV R11, UR7 ;  /* 0x00000007000b7c02 */ /* 0x002fe20008000f00 */
[----:B------:R-:W-:Y:S06]  /*34d0*/  BRA.U UP1, `(.L_x_69) ;  /* 0x0000000101187547 */ /* 0x000fec000b800000 */
.L_x_70:
[----:B------:R-:W-:Y:S05]  /*34e0*/  NANOSLEEP 0x64 ;  /* 0x000000640000795d */ /* 0x000fea0003800000 */
[----:B------:R-:W-:-:S05]  /*34f0*/  UMOV UR7, 0x10 ;  /* 0x0000001000077882 */ /* 0x000fca0000000000 */
[----:B------:R-:W-:Y:S04]  /*3500*/  DEPBAR.LE SB1, 0x36 ;  /* 0x00009d800000791a */ /* 0x000fe80000000000 */
[----:B------:R-:W1:Y:S02]  /*3510*/  UTCATOMSWS.2CTA.FIND_AND_SET.ALIGN UP1, UR7, UR7 ;  /* 0x00000007000775e3 */ /* 0x000e640008220800 */
[----:B-1----:R-:W-:Y:S01]  /*3520*/  MOV R11, UR7 ;  /* 0x00000007000b7c02 */ /* 0x002fe20008000f00 */
[----:B------:R-:W-:Y:S05]  /*3530*/  BRA.U !UP1, `(.L_x_70) ;  /* 0xfffffffd09e87547 */ /* 0x000fea000b83ffff */
.L_x_69:
[----:B------:R-:W1:Y:S01]  /*3540*/  LDS R5, [UR6+0x10] ;  /* 0x00001006ff057984 */ /* 0x000e620008000800 */
[----:B------:R-:W-:Y:S01]  /*3550*/  IMAD.U32 R3, RZ, RZ, UR37 ;  /* 0x00000025ff037e24 */ /* 0x000fe2000f8e00ff */
[----:B------:R-:W-:-:S03]  /*3560*/  MOV R2, UR4 ;  /* 0x0000000400027c02 */ /* 0x000fc60008000f00 */
[----:B------:R-:W-:Y:S01]  /*3570*/  VIADD R3, R3, 0x1b0 ;  /* 0x000001b003037836 */ /* 0x000fe20000000000 */
[----:B-1----:R-:W-:-:S04]  /*3580*/  SHF.L.U32 R5, R5, 0x1f, RZ ;  /* 0x0000001f05057819 */ /* 0x002fc800000006ff */
[----:B------:R-:W1:Y:S02]  /*3590*/  SYNCS.PHASECHK.TRANS64.TRYWAIT P0, [UR6+0x8], R5 ;  /* 0x00000805ff0075a7 */ /* 0x000e640008001106 */
[----:B-1----:R-:W-:Y:S05]  /*35a0*/  @P0 BRA `(.L_x_71) ;  /* 0x0000000000080947 */ /* 0x002fea0003800000 */
[----:B------:R-:W1:Y:S02]  /*35b0*/  SYNCS.PHASECHK.TRANS64.TRYWAIT P0, [UR6+0x8], R5 ;  /* 0x00000805ff0075a7 */ /* 0x000e640008001106 */
[----:B-1----:R-:W-:Y:S05]  /*35c0*/  @!P0 BRA `(.L_x_72) ;  /* 0x00000050006c8947 */ /* 0x002fea0003800000 */
.L_x_71:
[----:B-1----:R-:W-:Y:S01]  /*35d0*/  HFMA2 R4, -RZ, RZ, 0, 5.9604644775390625e-08 ;  /* 0x00000001ff047431 */ /* 0x002fe200000001ff */
[----:B------:R-:W-:Y:S01]  /*35e0*/  UPRMT UR7, UR4, 0x654, UR8 ;  /* 0x0000065404077896 */ /* 0x000fe20008000008 */
[----:B------:R-:W-:Y:S01]  /*35f0*/  IMAD.MOV.U32 R6, RZ, RZ, 0xffff ;  /* 0x0000ffffff067424 */ /* 0x000fe200078e00ff */
[----:B------:R-:W-:Y:S01]  /*3600*/  PRMT R2, R2, 0x654, R3 ;  /* 0x0000065402027816 */ /* 0x000fe20000000003 */
[----:B------:R-:W-:Y:S02]  /*3610*/  IMAD.MOV.U32 R5, RZ, RZ, 0x4 ;  /* 0x00000004ff057424 */ /* 0x000fe400078e00ff */
[----:B------:R-:W-:Y:S01]  /*3620*/  IMAD.SHL.U32 R9, R11, 0x20, RZ ;  /* 0x000000200b097824 */ /* 0x000fe200078e00ff */
[----:B------:R-:W-:Y:S02]  /*3630*/  MOV R3, UR7 ;  /* 0x0000000700037c02 */ /* 0x000fe40008000f00 */
[-C--:B------:R-:W-:Y:S01]  /*3640*/  SHF.L.U32 R7, R6, R11.reuse, RZ ;  /* 0x0000000b06077219 */ /* 0x080fe200000006ff */
[----:B------:R1:W-:Y:S01]  /*3650*/  SYNCS.ARRIVE.TRANS64.RED RZ, [UR7], R5 ;  /* 0x00000005ffff79a7 */ /* 0x0003e20008000407 */
[----:B------:R-:W-:Y:S01]  /*3660*/  SHF.L.U32 R6, R4, R11, RZ ;  /* 0x0000000b04067219 */ /* 0x000fe200000006ff */
[----:B------:R1:W-:Y:S04]  /*3670*/  STS [UR37+0x1b0], R9 ;  /* 0x0001b009ff007988 */ /* 0x0003e80008000825 */
[----:B------:R1:W-:Y:S04]  /*3680*/  STAS [R2.64], R11 ;  /* 0x0000000b02007dbd */ /* 0x0003e8000c0008ff */
[----:B------:R1:W-:Y:S04]  /*3690*/  ATOMS.OR RZ, [UR6+0x14], R7 ;  /* 0x00001407ffff798c */ /* 0x0003e8000b000006 */
[----:B------:R1:W-:Y:S04]  /*36a0*/  ATOMS.OR RZ, [UR6+0x18], R6 ;  /* 0x00001806ffff798c */ /* 0x0003e8000b000006 */
[----:B------:R1:W-:Y:S02]  /*36b0*/  ATOMS.XOR RZ, [UR6+0x10], R4 ;  /* 0x00001004ffff798c */ /* 0x0003e4000b800006 */
.L_x_68:
[----:B------:R-:W-:Y:S05]  /*36c0*/  BSYNC B0 ;  /* 0x0000000000007941 */ /* 0x000fea0003800000 */
.L_x_67:
[----:B------:R-:W-:Y:S05]  /*36d0*/  BRA.U UP0, `(.L_x_73) ;  /* 0x00000001006c7547 */ /* 0x000fea000b800000 */
[----:B------:R-:W-:-:S03]  /*36e0*/  UMOV UR7, 0xffffffff ;  /* 0xffffffff00077882 */ /* 0x000fc60000000000 */
[----:B------:R-:W-:Y:S05]  /*36f0*/  BRA.DIV UR7, `(.L_x_74) ;  /* 0x0000005207387947 */ /* 0x000fea000b800000 */
[----:B------:R-:W-:-:S13]  /*3700*/  ELECT P6, URZ, PT ;  /* 0x0000000000ff782f */ /* 0x000fda00038c0000 */
.L_x_168:
[----:B------:R-:W-:Y:S05]  /*3710*/  @!P6 BRA `(.L_x_73) ;  /* 0x00000000005ce947 */ /* 0x000fea0003800000 */
[----:B-1----:R-:W1:Y:S02]  /*3720*/  LDS R3, [UR6+0x10] ;  /* 0x00001006ff037984 */ /* 0x002e640008000800 */
[----:B-1----:R-:W-:-:S04]  /*3730*/  SHF.L.U32 R3, R3, 0x1f, RZ ;  /* 0x0000001f03037819 */ /* 0x002fc800000006ff */
[----:B------:R-:W1:Y:S02]  /*3740*/  SYNCS.PHASECHK.TRANS64.TRYWAIT P0, [UR6+0x8], R3 ;  /* 0x00000803ff0075a7 */ /* 0x000e640008001106 */
[----:B-1----:R-:W-:Y:S05]  /*3750*/  @P0 BRA `(.L_x_75) ;  /* 0x0000000000080947 */ /* 0x002fea0003800000 */
[----:B------:R-:W1:Y:S02]  /*3760*/  SYNCS.PHASECHK.TRANS64.TRYWAIT P0, [UR6+0x8], R3 ;  /* 0x00000803ff0075a7 */ /* 0x000e640008001106 */
[----:B-1----:R-:W-:Y:S05]  /*3770*/  @!P0 BRA `(.L_x_76) ;  /* 0x0000005000388947 */ /* 0x002fea0003800000 */
.L_x_75:
[----:B------:R-:W2:Y:S01]  /*3780*/  LDS R5, [UR37+0x1b0] ;  /* 0x0001b025ff057984 */ /* 0x000ea20008000800 */
[----:B-1----:R-:W-:Y:S02]  /*3790*/  HFMA2 R2, -RZ, RZ, 0, 5.9604644775390625e-08 ;  /* 0x00000001ff027431 */ /* 0x002fe400000001ff */
[----:B------:R-:W-:Y:S01]  /*37a0*/  IMAD.MOV.U32 R3, RZ, RZ, 0xffff ;  /* 0x0000ffffff037424 */ /* 0x000fe200078e00ff */
[----:B------:R-:W-:Y:S01]  /*37b0*/  UPRMT UR7, UR4, 0x654, UR8 ;  /* 0x0000065404077896 */ /* 0x000fe20008000008 */
[----:B--2---:R-:W-:-:S03]  /*37c0*/  IMAD.SHL.U32 R4, R5, 0x20, RZ ;  /* 0x0000002005047824 */ /* 0x004fc600078e00ff */
[-C--:B------:R-:W-:Y:S02]  /*37d0*/  SHF.L.U32 R3, R3, R5.reuse, RZ ;  /* 0x0000000503037219 */ /* 0x080fe400000006ff */
[----:B------:R-:W-:Y:S01]  /*37e0*/  SHF.L.U32 R5, R2, R5, RZ ;  /* 0x0000000502057219 */ /* 0x000fe200000006ff */
[----:B------:R2:W-:Y:S04]  /*37f0*/  STS [UR37+0x1b0], R4 ;  /* 0x0001b004ff007988 */ /* 0x0005e80008000825 */
[----:B------:R2:W-:Y:S04]  /*3800*/  ATOMS.OR RZ, [UR6+0x14], R3 ;  /* 0x00001403ffff798c */ /* 0x0005e8000b000006 */
[----:B------:R2:W-:Y:S01]  /*3810*/  ATOMS.OR RZ, [UR6+0x18], R5 ;  /* 0x00001805ffff798c */ /* 0x0005e2000b000006 */
[----:B------:R-:W-:Y:S03]  /*3820*/  SYNCS.ARRIVE.TRANS64.RED.A1T0 RZ, [UR7], RZ ;  /* 0x000000ffffff79a7 */ /* 0x000fe60008100407 */
[----:B------:R2:W-:Y:S01]  /*3830*/  ATOMS.XOR RZ, [UR6+0x10], R2 ;  /* 0x00001002ffff798c */ /* 0x0005e2000b800006 */
[----:B------:R-:W-:Y:S05]  /*3840*/  BRA `(.L_x_73) ;  /* 0x0000000000107947 */ /* 0x000fea0003800000 */
.L_x_66:
[----:B------:R-:W-:-:S05]  /*3850*/  MOV R2, 0xffffffff ;  /* 0xffffffff00027802 */ /* 0x000fca0000000f00 */
[----:B------:R1:W-:Y:S02]  /*3860*/  STS [UR37+0x1b0], R2 ;  /* 0x0001b002ff007988 */ /* 0x0003e40008000825 */
[----:B-1----:R-:W-:Y:S02]  /*3870*/  MOV R2, 0x3890 ;  /* 0x0000389000027802 */ /* 0x002fe40000000f00 */
[----:B-----5:R-:W-:Y:S05]  /*3880*/  CALL.REL.NOINC `($__internal_1_$__cuda_sm10x_tcgen05_guardrail_trap_phase_invalid_during_alloc) ;  /* 0x0000005400807944 */ /* 0x020fea0003c00000 */
.L_x_73:
[----:B------:R-:W-:Y:S05]  /*3890*/  WARPSYNC.ALL ;  /* 0x0000000000007948 */ /* 0x000fea0003800000 */
[----:B------:R-:W3:Y:S01]  /*38a0*/  S2UR UR7, SR_CgaCtaId ;  /* 0x00000000000779c3 */ /* 0x000ee20000008800 */
[----:B------:R-:W-:Y:S01]  /*38b0*/  UMOV UR6, 0x400 ;  /* 0x0000040000067882 */ /* 0x000fe20000000000 */
[----:B------:R-:W-:-:S06]  /*38c0*/  NOP ;  /* 0x0000000000007918 */ /* 0x000fcc0000000000 */
[----:B------:R-:W-:Y:S06]  /*38d0*/  BAR.ARV 0x6, 0xa0 ;  /* 0x0182800000007b1d */ /* 0x000fec0000002000 */
[----:B------:R-:W4:Y:S01]  /*38e0*/  LDCU UR8, c[0x0][0x38c] ;  /* 0x00007180ff0877ac */ /* 0x000f220008000800 */
[----:B------:R-:W-:Y:S01]  /*38f0*/  LOP3.LUT R0, R0, 0xffff, RZ, 0xc0, !PT ;  /* 0x0000ffff00007812 */ /* 0x000fe200078ec0ff */
[----:B-1----:R-:W-:Y:S01]  /*3900*/  IMAD.MOV.U32 R9, RZ, RZ, 0x1 ;  /* 0x00000001ff097424 */ /* 0x002fe200078e00ff */
[----:B------:R-:W-:Y:S01]  /*3910*/  LOP3.LUT R8, R8, 0xffff, RZ, 0xc0, !PT ;  /* 0x0000ffff08087812 */ /* 0x000fe200078ec0ff */
[----:B------:R-:W-:Y:S01]  /*3920*/  UMOV UR19, URZ ;  /* 0x000000ff00137c82 */ /* 0x000fe20008000000 */
[----:B------:R-:W-:Y:S01]  /*3930*/  R2UR UR11, R0 ;  /* 0x00000000000b72ca */ /* 0x000fe200000e0000 */
[----:B------:R-:W-:Y:S01]  /*3940*/  UMOV UR18, URZ ;  /* 0x000000ff00127c82 */ /* 0x000fe20008000000 */
[----:B------:R-:W-:Y:S01]  /*3950*/  R2UR UR12, R8 ;  /* 0x00000000080c72ca */ /* 0x000fe200000e0000 */
[----:B------:R-:W-:Y:S01]  /*3960*/  IMAD.MOV.U32 R8, RZ, RZ, RZ ;  /* 0x000000ffff087224 */ /* 0x000fe200078e00ff */
[----:B------:R-:W-:Y:S01]  /*3970*/  UMOV UR17, URZ ;  /* 0x000000ff00117c82 */ /* 0x000fe20008000000 */
[----:B---3--:R-:W-:-:S02]  /*3980*/  ULEA UR7, UR7, UR6, 0x18 ;  /* 0x0000000607077291 */ /* 0x008fc4000f8ec0ff */
[----:B------:R-:W-:Y:S02]  /*3990*/  UISETP.NE.AND UP2, UPT, UR5, URZ, UPT ;  /* 0x000000ff0500728c */ /* 0x000fe4000bf45270 */
[----:B------:R-:W-:Y:S02]  /*39a0*/  UIADD3 UR13, UPT, UPT, UR7, 0x4300, URZ ;  /* 0x00004300070d7890 */ /* 0x000fe4000fffe0ff */
[----:B------:R-:W-:Y:S02]  /*39b0*/  UIADD3 UR14, UPT, UPT, UR7, 0x1e300, URZ ;  /* 0x0001e300070e7890 */ /* 0x000fe4000fffe0ff */
[----:B----4-:R-:W-:Y:S01]  /*39c0*/  UIADD3 UR8, UPT, UPT, UR8, 0x7f, URZ ;  /* 0x0000007f08087890 */ /* 0x010fe2000fffe0ff */
[----:B--2---:R-:W1:Y:S01]  /*39d0*/  LDS R2, [UR7+0x1b0] ;  /* 0x0001b007ff027984 */ /* 0x004e620008000800 */
[----:B------:R-:W-:Y:S02]  /*39e0*/  USHF.R.U32.HI UR13, URZ, 0x4, UR13 ;  /* 0x00000004ff0d7899 */ /* 0x000fe4000801160d */
[----:B------:R-:W-:-:S02]  /*39f0*/  USHF.R.S32.HI UR6, URZ, 0x1f, UR8 ;  /* 0x0000001fff067899 */ /* 0x000fc40008011408 */
[----:B------:R-:W-:Y:S02]  /*3a00*/  USHF.R.U32.HI UR14, URZ, 0x4, UR14 ;  /* 0x00000004ff0e7899 */ /* 0x000fe4000801160e */
[----:B------:R-:W-:Y:S02]  /*3a10*/  ULEA.HI UR6, UR6, UR8, URZ, 0x7 ;  /* 0x0000000806067291 */ /* 0x000fe4000f8f38ff */
[----:B------:R-:W-:Y:S02]  /*3a20*/  ULOP3.LUT UR13, UR13, 0x3fff, URZ, 0xc0, !UPT ;  /* 0x00003fff0d0d7892 */ /* 0x000fe4000f8ec0ff */
[----:B------:R-:W-:Y:S02]  /*3a30*/  USHF.R.S32.HI UR6, URZ, 0x7, UR6 ;  /* 0x00000007ff067899 */ /* 0x000fe40008011406 */
[----:B------:R-:W-:Y:S02]  /*3a40*/  ULOP3.LUT UR14, UR14, 0x3fff, URZ, 0xc0, !UPT ;  /* 0x00003fff0e0e7892 */ /* 0x000fe4000f8ec0ff */
[----:B------:R-:W-:Y:S01]  /*3a50*/  UISETP.LT.AND UP0, UPT, UR6, 0x1, UPT ;  /* 0x000000010600788c */ /* 0x000fe2000bf01270 */
[----:B------:R-:W-:Y:S01]  /*3a60*/  UMOV UR28, 0x0 ;  /* 0x00000000001c7882 */ /* 0x000fe20000000000 */
[----:B------:R-:W-:Y:S01]  /*3a70*/  UMOV UR29, 0x8200490 ;  /* 0x08200490001d7882 */ /* 0x000fe20000000000 */
[----:B------:R-:W-:-:S02]  /*3a80*/  ULOP3.LUT UR13, UR13, 0x10000, URZ, 0xfc, !UPT ;  /* 0x000100000d0d7892 */ /* 0x000fc4000f8efcff */
[----:B------:R-:W-:Y:S02]  /*3a90*/  ULOP3.LUT UR14, UR14, 0x10000, URZ, 0xfc, !UPT ;  /* 0x000100000e0e7892 */ /* 0x000fe4000f8efcff */
[----:B------:R-:W-:Y:S01]  /*3aa0*/  USEL UR20, UR6, 0x1, !UP0 ;  /* 0x0000000106147887 */ /* 0x000fe2000c000000 */
[----:B------:R-:W-:Y:S01]  /*3ab0*/  UMOV UR26, 0x0 ;  /* 0x00000000001a7882 */ /* 0x000fe20000000000 */
[----:B------:R-:W-:Y:S01]  /*3ac0*/  UMOV UR27, 0x8200490 ;  /* 0x08200490001b7882 */ /* 0x000fe20000000000 */
[----:B------:R-:W-:Y:S01]  /*3ad0*/  UMOV UR24, 0x0 ;  /* 0x0000000000187882 */ /* 0x000fe20000000000 */
[----:B------:R-:W-:Y:S01]  /*3ae0*/  UMOV UR25, 0x8200490 ;  /* 0x0820049000197882 */ /* 0x000fe20000000000 */
[----:B------:R-:W-:Y:S01]  /*3af0*/  UMOV UR22, 0x0 ;  /* 0x0000000000167882 */ /* 0x000fe20000000000 */
[----:B------:R-:W-:Y:S01]  /*3b00*/  UMOV UR23, 0x8200490 ;  /* 0x0820049000177882 */ /* 0x000fe20000000000 */
[----:B-1----:R-:W-:Y:S02]  /*3b10*/  R2UR UR21, R2 ;  /* 0x00000000021572ca */ /* 0x002fe400000e0000 */
[----:B------:R-:W-:-:S13]  /*3b20*/  CS2R R2, SRZ ;  /* 0x0000000000027805 */ /* 0x000fda000001ff00 */
.L_x_84:
[C---:B------:R-:W-:Y:S02]  /*3b30*/  LEA R0, R8.reuse, UR7, 0x3 ;  /* 0x0000000708007c11 */ /* 0x040fe4000f8e18ff */
[----:B------:R-:W-:Y:S02]  /*3b40*/  SHF.L.U32 R5, R3, 0x1f, RZ ;  /* 0x0000001f03057819 */ /* 0x000fe400000006ff */
[----:B------:R-:W-:Y:S02]  /*3b50*/  LEA R4, R8, UR7, 0x4 ;  /* 0x0000000708047c11 */ /* 0x000fe4000f8e20ff */
[----:B------:R-:W1:Y:S02]  /*3b60*/  SYNCS.PHASECHK.TRANS64.TRYWAIT P0, [R0+URZ+0x100], R5 ;  /* 0x00010005000075a7 */ /* 0x000e6400080011ff */
[----:B-1-34-:R-:W-:Y:S05]  /*3b70*/  @!P0 BRA `(.L_x_77) ;  /* 0x0000004c00508947 */ /* 0x01afea0003800000 */
.L_x_169:
[----:B-1----:R-:W1:Y:S01]  /*3b80*/  LDS.128 R4, [R4+0x190] ;  /* 0x0001900004047984 */ /* 0x002e620000000c00 */
[----:B------:R-:W-:Y:S02]  /*3b90*/  VIADD R0, R0, 0x110 ;  /* 0x0000011000007836 */ /* 0x000fe40000000000 */
[----:B------:R-:W-:Y:S01]  /*3ba0*/  VIADD R8, R8, 0x1 ;  /* 0x0000000108087836 */ /* 0x000fe20000000000 */
[----:B------:R-:W-:Y:S01]  /*3bb0*/  @!PT LDS RZ, [RZ] ;  /* 0x00000000fffff984 */ /* 0x000fe20000000800 */
[----:B------:R-:W-:Y:S01]  /*3bc0*/  @!PT LDS RZ, [RZ] ;  /* 0x00000000fffff984 */ /* 0x000fe20000000800 */
[----:B------:R-:W-:Y:S01]  /*3bd0*/  @!PT LDS RZ, [RZ] ;  /* 0x00000000fffff984 */ /* 0x000fe20000000800 */
[----:B------:R-:W-:Y:S01]  /*3be0*/  @!PT LDS RZ, [RZ] ;  /* 0x00000000fffff984 */ /* 0x000fe20000000800 */
[----:B------:R2:W-:Y:S06]  /*3bf0*/  MEMBAR.ALL.CTA ;  /* 0x0000000000007992 */ /* 0x0005ec0000008000 */
[----:B--2---:R-:W2:Y:S01]  /*3c00*/  FENCE.VIEW.ASYNC.S ;  /* 0x00000000000073c6 */ /* 0x004ea20000000000 */
[----:B------:R-:W-:-:S04]  /*3c10*/  PRMT R0, RZ, 0x654, R0 ;  /* 0x00000654ff007816 */ /* 0x000fc80000000000 */
[----:B--2---:R2:W-:Y:S01]  /*3c20*/  SYNCS.ARRIVE.TRANS64.RED.A1T0 RZ, [R0+URZ], RZ ;  /* 0x000000ff00ff79a7 */ /* 0x0045e200081004ff */
[----:B-1----:R-:W-:Y:S01]  /*3c30*/  LOP3.LUT P1, RZ, R6, 0x1, RZ, 0xc0, !PT ;  /* 0x0000000106ff7812 */ /* 0x002fe2000782c0ff */
[----:B--2---:R-:W-:-:S12]  /*3c40*/  BRA.U UP2, `(.L_x_78) ;  /* 0x0000000502087547 */ /* 0x004fd8000b800000 */
[----:B------:R-:W1:Y:S01]  /*3c50*/  LDCU UR8, c[0x0][0x38c] ;  /* 0x00007180ff0877ac */ /* 0x000e620008000800 */
[----:B------:R-:W-:Y:S02]  /*3c60*/  PLOP3.LUT P2, PT, PT, PT, PT, 0x80, 0x8 ;  /* 0x000000000008781c */ /* 0x000fe40003f4f070 */
[----:B------:R-:W-:Y:S01]  /*3c70*/  SHF.L.U32 R5, R9, 0x1f, RZ ;  /* 0x0000001f09057819 */ /* 0x000fe200000006ff */
[----:B------:R-:W-:Y:S02]  /*3c80*/  ULEA UR9, UR19, UR7, 0x3 ;  /* 0x0000000713097291 */ /* 0x000fe4000f8e18ff */
[----:B------:R-:W-:Y:S02]  /*3c90*/  ULEA UR10, UR19, UR21, 0x6 ;  /* 0x00000015130a7291 */ /* 0x000fe4000f8e30ff */
[----:B-1----:R-:W-:-:S06]  /*3ca0*/  UISETP.GE.AND UP0, UPT, UR8, 0x1, UPT ;  /* 0x000000010800788c */ /* 0x002fcc000bf06270 */
[----:B------:R-:W-:-:S05]  /*3cb0*/  PLOP3.LUT P0, PT, PT, PT, UP0, 0x80, 0x8 ;  /* 0x000000000008781c */ /* 0x000fca0003f0f008 */
[----:B------:R-:W-:-:S08]  /*3cc0*/  @UP0 ULEA UR8, UR18, UR7, 0x3 ;  /* 0x0000000712080291 */ /* 0x000fd0000f8e18ff */
[----:B------:R-:W-:-:S04]  /*3cd0*/  @P0 SHF.L.U32 R0, R2, 0x1f, RZ ;  /* 0x0000001f02000819 */ /* 0x000fc800000006ff */
[----:B------:R1:W2:Y:S01]  /*3ce0*/  @P0 SYNCS.PHASECHK.TRANS64.TRYWAIT P2, [UR8], R0 ;  /* 0x00000000ff0005a7 */ /* 0x0002a20008041108 */
[----:B------:R-:W3:Y:S02]  /*3cf0*/  SYNCS.PHASECHK.TRANS64.TRYWAIT P0, [UR9+0x140], R5 ;  /* 0x00014005ff0075a7 */ /* 0x000ee40008001109 */
[----:B-123--:R-:W-:Y:S05]  /*3d00*/  @!P0 BRA `(.L_x_79) ;  /* 0x0000004c00008947 */ /* 0x00efea0003800000 */
.L_x_171:
[----:B------:R-:W-:Y:S01]  /*3d10*/  UMOV UR16, UR17 ;  /* 0x0000001100107c82 */ /* 0x000fe20008000000 */
[----:B------:R-:W-:Y:S05]  /*3d20*/  BRA.U !UP0, `(.L_x_80) ;  /* 0x0000000108c07547 */ /* 0x000fea000b800000 */
[----:B------:R-:W-:Y:S02]  /*3d30*/  UIADD3 UR16, UPT, UPT, UR20, UR17, URZ ;  /* 0x0000001114107290 */ /* 0x000fe4000fffe0ff */
[----:B------:R-:W-:Y:S01]  /*3d40*/  UPLOP3.LUT UP3, UPT, UPT, UPT, UPT, 0x40, 0x4 ;  /* 0x000000000004789c */ /* 0x000fe20003f6e870 */
[----:B------:R-:W-:Y:S01]  /*3d50*/  UMOV UR15, UR6 ;  /* 0x00000006000f7c82 */ /* 0x000fe20008000000 */
[----:B------:R-:W-:-:S09]  /*3d60*/  UMOV UR46, UR18 ;  /* 0x00000012002e7c82 */ /* 0x000fd20008000000 */
.L_x_83:
[----:B--2---:R-:W-:Y:S01]  /*3d70*/  ULEA UR8, UR46, UR7, 0x3 ;  /* 0x000000072e087291 */ /* 0x004fe2000f8e18ff */
[----:B---3--:R-:W-:Y:S11]  /*3d80*/  @P2 BRA `(.L_x_81) ;  /* 0x00000000000c2947 */ /* 0x008ff60003800000 */
[----:B-1----:R-:W-:Y:S04]  /*3d90*/  SHF.L.U32 R5, R2, 0x1f, RZ ;  /* 0x0000001f02057819 */ /* 0x002fe800000006ff */
[----:B------:R-:W1:Y:S02]  /*3da0*/  SYNCS.PHASECHK.TRANS64.TRYWAIT P0, [UR8], R5 ;  /* 0x00000005ff0075a7 */ /* 0x000e640008001108 */
[----:B-1----:R-:W-:Y:S05]  /*3db0*/  @!P0 BRA `(.L_x_82) ;  /* 0x0000004800ec8947 */ /* 0x002fea0003800000 */
.L_x_81:
[----:B------:R-:W-:Y:S01]  /*3dc0*/  UISETP.NE.AND UP0, UPT, UR15, 0x1, UPT ;  /* 0x000000010f00788c */ /* 0x000fe2000bf05270 */
[----:B------:R-:W-:Y:S01]  /*3dd0*/  PLOP3.LUT P2, PT, PT, PT, PT, 0x80, 0x8 ;  /* 0x000000000008781c */ /* 0x000fe20003f4f070 */
[----:B------:R-:W-:Y:S02]  /*3de0*/  UIADD3 UR18, UPT, UPT, UR46, 0x1, URZ ;  /* 0x000000012e127890 */ /* 0x000fe4000fffe0ff */
[----:B------:R-:W-:Y:S02]  /*3df0*/  ULEA UR32, UR46, UR14, 0x9 ;  /* 0x0000000e2e207291 */ /* 0x000fe4000f8e48ff */
[----:B------:R-:W-:Y:S01]  /*3e00*/  UISETP.NE.AND UP1, UPT, UR18, 0xd, UPT ;  /* 0x0000000d1200788c */ /* 0x000fe2000bf25270 */
[----:B------:R-:W-:Y:S01]  /*3e10*/  PLOP3.LUT P0, PT, PT, PT, UP0, 0x80, 0x8 ;  /* 0x000000000008781c */ /* 0x000fe20003f0f008 */
[----:B------:R-:W-:Y:S02]  /*3e20*/  UIADD3 UR44, UPT, UPT, UR32, 0x2, URZ ;  /* 0x00000002202c7890 */ /* 0x000fe4000fffe0ff */
[----:B------:R-:W-:Y:S02]  /*3e30*/  USEL UR31, URZ, 0x1, UP1 ;  /* 0x00000001ff1f7887 */ /* 0x000fe40008800000 */
[----:B------:R-:W-:Y:S02]  /*3e40*/  USEL UR18, UR18, URZ, UP1 ;  /* 0x000000ff12127287 */ /* 0x000fe40008800000 */
[----:B------:R-:W-:Y:S02]  /*3e50*/  UIADD3 UR40, UPT, UPT, UR32, 0x4, URZ ;  /* 0x0000000420287890 */ /* 0x000fe4000fffe0ff */
[----:B------:R-:W-:Y:S01]  /*3e60*/  @UP0 ULEA UR30, UR18, UR7, 0x3 ;  /* 0x00000007121e0291 */ /* 0x000fe2000f8e18ff */
[----:B------:R-:W-:Y:S01]  /*3e70*/  LOP3.LUT R2, R2, UR31, RZ, 0x3c, !PT ;  /* 0x0000001f02027c12 */ /* 0x000fe2000f8e3cff */
[----:B------:R-:W-:Y:S02]  /*3e80*/  UIADD3 UR36, UPT, UPT, UR32, 0x6, URZ ;  /* 0x0000000620247890 */ /* 0x000fe4000fffe0ff */
[----:B------:R-:W-:Y:S01]  /*3e90*/  UIADD3 UR8, UPT, UPT, UR8, 0x68, URZ ;  /* 0x0000006808087890 */ /* 0x000fe2000fffe0ff */
[----:B-1----:R-:W-:Y:S01]  /*3ea0*/  @P0 SHF.L.U32 R0, R2, 0x1f, RZ ;  /* 0x0000001f02000819 */ /* 0x002fe200000006ff */
[----:B------:R-:W-:Y:S02]  /*3eb0*/  UIADD3 UR17, UPT, UPT, UR17, 0x1, URZ ;  /* 0x0000000111117890 */ /* 0x000fe4000fffe0ff */
[----:B------:R-:W-:Y:S01]  /*3ec0*/  UIADD3 UR15, UPT, UPT, UR15, -0x1, URZ ;  /* 0xffffffff0f0f7890 */ /* 0x000fe2000fffe0ff */
[----:B------:R2:W3:Y:S01]  /*3ed0*/  @P0 SYNCS.PHASECHK.TRANS64.TRYWAIT P2, [UR30], R0 ;  /* 0x00000000ff0005a7 */ /* 0x0004e2000804111e */
[----:B------:R-:W-:Y:S02]  /*3ee0*/  ULEA UR30, UR46, UR13, 0x9 ;  /* 0x0000000d2e1e7291 */ /* 0x000fe4000f8e48ff */
[----:B------:R-:W-:Y:S02]  /*3ef0*/  UISETP.NE.AND UP0, UPT, UR17, UR16, UPT ;  /* 0x000000101100728c */ /* 0x000fe4000bf05270 */
[----:B------:R-:W-:Y:S02]  /*3f00*/  UIADD3 UR42, UPT, UPT, UR30, 0x2, URZ ;  /* 0x000000021e2a7890 */ /* 0x000fe4000fffe0ff */
[----:B------:R-:W-:Y:S02]  /*3f10*/  UIADD3 UR38, UPT, UPT, UR30, 0x4, URZ ;  /* 0x000000041e267890 */ /* 0x000fe4000fffe0ff */
[----:B------:R-:W-:Y:S01]  /*3f20*/  UIADD3 UR34, UPT, UPT, UR30, 0x6, URZ ;  /* 0x000000061e227890 */ /* 0x000fe2000fffe0ff */
[----:B------:R-:W-:Y:S01]  /*3f30*/  UMOV UR33, 0x40004040 ;  /* 0x4000404000217882 */ /* 0x000fe20000000000 */
[----:B------:R-:W-:Y:S01]  /*3f40*/  UMOV UR31, 0x40004040 ;  /* 0x40004040001f7882 */ /* 0x000fe20000000000 */
[----:B------:R-:W-:Y:S01]  /*3f50*/  UMOV UR45, 0x40004040 ;  /* 0x40004040002d7882 */ /* 0x000fe20000000000 */
[----:B------:R2:W-:Y:S01]  /*3f60*/  UTCQMMA.2CTA gdesc[UR30], gdesc[UR32], tmem[UR10], tmem[UR28], idesc[UR29], UP3 ;  /* 0x00ff1c201e0075ea */ /* 0x0005e20009a0030a */
[----:B------:R-:W-:Y:S01]  /*3f70*/  UPLOP3.LUT UP3, UPT, UPT, UPT, UPT, 0x80, 0x8 ;  /* 0x000000000008789c */ /* 0x000fe20003f6f070 */
[----:B------:R-:W-:Y:S01]  /*3f80*/  UMOV UR43, 0x40004040 ;  /* 0x40004040002b7882 */ /* 0x000fe20000000000 */
[----:B------:R-:W-:Y:S01]  /*3f90*/  UMOV UR41, 0x40004040 ;  /* 0x4000404000297882 */ /* 0x000fe20000000000 */
[----:B------:R2:W-:Y:S01]  /*3fa0*/  UTCQMMA.2CTA gdesc[UR42], gdesc[UR44], tmem[UR10], tmem[UR26], idesc[UR27], UPT ;  /* 0x00ff1a2c2a0075ea */ /* 0x0005e2000ba0030a */
[----:B------:R-:W-:Y:S01]  /*3fb0*/  UMOV UR39, 0x40004040 ;  /* 0x4000404000277882 */ /* 0x000fe20000000000 */
[----:B------:R-:W-:Y:S01]  /*3fc0*/  UMOV UR37, 0x40004040 ;  /* 0x4000404000257882 */ /* 0x000fe20000000000 */
[----:B------:R-:W-:Y:S01]  /*3fd0*/  UMOV UR35, 0x40004040 ;  /* 0x4000404000237882 */ /* 0x000fe20000000000 */
[----:B------:R2:W-:Y:S01]  /*3fe0*/  UTCQMMA.2CTA gdesc[UR38], gdesc[UR40], tmem[UR10], tmem[UR24], idesc[UR25], UPT ;  /* 0x00ff1828260075ea */ /* 0x0005e2000ba0030a */
[----:B------:R2:W-:Y:S01]  /*3ff0*/  UTCQMMA.2CTA gdesc[UR34], gdesc[UR36], tmem[UR10], tmem[UR22], idesc[UR23], UPT ;  /* 0x00ff1624220075ea */ /* 0x0005e2000ba0030a */
[----:B------:R2:W-:Y:S01]  /*4000*/  UTCBAR.2CTA.MULTICAST [UR8], URZ, UR12 ;  /* 0x000000ff080073e9 */ /* 0x0005e2000820080c */
[----:B------:R-:W-:Y:S01]  /*4010*/  UMOV UR46, UR18 ;  /* 0x00000012002e7c82 */ /* 0x000fe20008000000 */
[----:B------:R-:W-:Y:S05]  /*4020*/  BRA.U UP0, `(.L_x_83) ;  /* 0xfffffffd00507547 */ /* 0x000fea000b83ffff */
.L_x_80:
[----:B------:R-:W-:Y:S01]  /*4030*/  UIADD3 UR9, UPT, UPT, UR9, 0x120, URZ ;  /* 0x0000012009097890 */ /* 0x000fe2000fffe0ff */
[----:B------:R-:W-:-:S08]  /*4040*/  UMOV UR17, UR16 ;  /* 0x0000001000117c82 */ /* 0x000fd00008000000 */
[----:B------:R4:W-:Y:S01]  /*4050*/  UTCBAR.2CTA.MULTICAST [UR9], URZ, UR11 ;  /* 0x000000ff090073e9 */ /* 0x0009e2000820080b */
[----:B------:R-:W-:Y:S02]  /*4060*/  NOP ;  /* 0x0000000000007918 */ /* 0x000fe40000000000 */
.L_x_78:
[----:B------:R-:W-:Y:S01]  /*4070*/  UIADD3 UR19, UPT, UPT, UR19, 0x1, URZ ;  /* 0x0000000113137890 */ /* 0x000fe2000fffe0ff */
[----:B------:R-:W-:-:S03]  /*4080*/  ISETP.NE.AND P0, PT, R8, 0x2, PT ;  /* 0x000000020800780c */ /* 0x000fc60003f05270 */
[----:B------:R-:W-:Y:S01]  /*4090*/  UISETP.NE.AND UP0, UPT, UR19, 0x4, UPT ;  /* 0x000000041300788c */ /* 0x000fe2000bf05270 */
[----:B-12---:R-:W-:Y:S02]  /*40a0*/  SEL R0, RZ, 0x1, P0 ;  /* 0x00000001ff007807 */ /* 0x006fe40000000000 */
[----:B------:R-:W-:Y:S01]  /*40b0*/  SEL R8, R8, RZ, P0 ;  /* 0x000000ff08087207 */ /* 0x000fe20000000000 */
[----:B------:R-:W-:Y:S01]  /*40c0*/  USEL UR8, URZ, 0x1, UP0 ;  /* 0x00000001ff087887 */ /* 0x000fe20008000000 */
[----:B------:R-:W-:Y:S01]  /*40d0*/  LOP3.LUT R3, R3, R0, RZ, 0x3c, !PT ;  /* 0x0000000003037212 */ /* 0x000fe200078e3cff */
[----:B------:R-:W-:-:S04]  /*40e0*/  USEL UR19, UR19, URZ, UP0 ;  /* 0x000000ff13137287 */ /* 0x000fc80008000000 */
[----:B------:R-:W-:Y:S01]  /*40f0*/  LOP3.LUT R9, R9, UR8, RZ, 0x3c, !PT ;  /* 0x0000000809097c12 */ /* 0x000fe2000f8e3cff */
[----:B------:R-:W-:Y:S07]  /*4100*/  @P1 BRA `(.L_x_84) ;  /* 0xfffffff800881947 */ /* 0x000fee000383ffff */
[----:B------:R-:W1:Y:S01]  /*4110*/  S2UR UR6, SR_CgaCtaId ;  /* 0x00000000000679c3 */ /* 0x000e620000008800 */
[----:B------:R-:W-:Y:S01]  /*4120*/  ELECT P0, URZ, PT ;  /* 0x0000000000ff782f */ /* 0x000fe20003800000 */
[----:B------:R-:W-:Y:S01]  /*4130*/  HFMA2 R0, -RZ, RZ, 0, 5.9604644775390625e-08 ;  /* 0x00000001ff007431 */ /* 0x000fe200000001ff */
[----:B------:R-:W-:-:S05]  /*4140*/  UMOV UR8, 0x40 ;  /* 0x0000004000087882 */ /* 0x000fca0000000000 */
[----:B------:R-:W-:Y:S01]  /*4150*/  UVIRTCOUNT.DEALLOC.SMPOOL 0x80 ;  /* 0x000000800000784c */ /* 0x000fe20000000000 */
[----:B------:R-:W-:Y:S02]  /*4160*/  UISETP.NE.AND UP0, UPT, UR5, URZ, UPT ;  /* 0x000000ff0500728c */ /* 0x000fe4000bf05270 */
[----:B-1----:R-:W-:-:S09]  /*4170*/  ULEA UR6, UR6, UR8, 0x18 ;  /* 0x0000000806067291 */ /* 0x002fd2000f8ec0ff */
[----:B------:R1:W-:Y:S01]  /*4180*/  @P0 STS.U8 [UR6+0x1c], R0 ;  /* 0x00001c00ff000988 */ /* 0x0003e20008000006 */
[----:B------:R-:W-:Y:S05]  /*4190*/  BRA.U UP0, `(.L_x_85) ;  /* 0x0000000100a07547 */ /* 0x000fea000b800000 */
[----:B------:R-:W-:Y:S01]  /*41a0*/  UIADD3 UR5, UPT, UPT, UR7, 0x140, URZ ;  /* 0x0000014007057890 */ /* 0x000fe2000fffe0ff */
[----:B------:R-:W-:-:S03]  /*41b0*/  SHF.L.U32 R3, R9, 0x1f, RZ ;  /* 0x0000001f09037819 */ /* 0x000fc600000006ff */
[----:B------:R-:W-:-:S09]  /*41c0*/  ULEA UR8, UR19, UR5, 0x3 ;  /* 0x0000000513087291 */ /* 0x000fd2000f8e18ff */
[----:B------:R-:W2:Y:S02]  /*41d0*/  SYNCS.PHASECHK.TRANS64.TRYWAIT P0, [UR8], R3 ;  /* 0x00000003ff0075a7 */ /* 0x000ea40008001108 */
[----:B--2---:R-:W-:Y:S05]  /*41e0*/  @!P0 BRA `(.L_x_86) ;  /* 0x0000004400f88947 */ /* 0x004fea0003800000 */
.L_x_174:
[----:B----4-:R-:W-:-:S04]  /*41f0*/  UIADD3 UR9, UPT, UPT, UR19, 0x1, URZ ;  /* 0x0000000113097890 */ /* 0x010fc8000fffe0ff */
        /* <DEDUP_REMOVED lines=8> */
.L_x_176:
        /* <DEDUP_REMOVED lines=9> */
.L_x_178:
[----:B------:R-:W-:-:S04]  /*4310*/  UIADD3 UR9, UPT, UPT, UR9, 0x1, URZ ;  /* 0x0000000109097890 */ /* 0x000fc8000fffe0ff */
[----:B------:R-:W-:-:S04]  /*4320*/  UISETP.NE.AND UP1, UPT, UR9, 0x4, UPT ;  /* 0x000000040900788c */ /* 0x000fc8000bf25270 */
[----:B------:R-:W-:Y:S02]  /*4330*/  USEL UR8, URZ, 0x1, UP1 ;  /* 0x00000001ff087887 */ /* 0x000fe40008800000 */
[----:B------:R-:W-:-:S04]  /*4340*/  USEL UR9, UR9, URZ, UP1 ;  /* 0x000000ff09097287 */ /* 0x000fc80008800000 */
[----:B------:R-:W-:Y:S01]  /*4350*/  ULEA UR9, UR9, UR5, 0x3 ;  /* 0x0000000509097291 */ /* 0x000fe2000f8e18ff */
[----:B-1----:R-:W-:-:S04]  /*4360*/  LOP3.LUT R3, R2, UR8, RZ, 0x3c, !PT ;  /* 0x0000000802037c12 */ /* 0x002fc8000f8e3cff */
[----:B------:R-:W-:Y:S01]  /*4370*/  SHF.L.U32 R3, R3, 0x1f, RZ ;  /* 0x0000001f03037819 */ /* 0x000fe200000006ff */
[----:B------:R-:W-:-:S04]  /*4380*/  IMAD.U32 R0, RZ, RZ, UR9 ;  /* 0x00000009ff007e24 */ /* 0x000fc8000f8e00ff */
[----:B------:R1:W2:Y:S03]  /*4390*/  SYNCS.PHASECHK.TRANS64.TRYWAIT P0, [R0+URZ], R3 ;  /* 0x00000003000075a7 */ /* 0x0002a600080011ff */
[----:B--2---:R-:W-:Y:S05]  /*43a0*/  @!P0 NANOSLEEP.SYNCS 0x989680 ;  /* 0x009896800000895d */ /* 0x004fea0003900000 */
[----:B------:R-:W2:Y:S02]  /*43b0*/  @!P0 SYNCS.PHASECHK.TRANS64 P0, [R0+URZ], R3 ;  /* 0x00000003000085a7 */ /* 0x000ea400080010ff */
[----:B--2---:R-:W-:Y:S05]  /*43c0*/  @P0 BRA `(.L_x_89) ;  /* 0x0000000000200947 */ /* 0x004fea0003800000 */
.L_x_90:
[----:B--2---:R2:W4:Y:S02]  /*43d0*/  SYNCS.PHASECHK.TRANS64.TRYWAIT P0, [R0+URZ], R3 ;  /* 0x00000003000075a7 */ /* 0x00452400080011ff */
[----:B----4-:R-:W-:Y:S05]  /*43e0*/  @!P0 NANOSLEEP.SYNCS 0x989680 ;  /* 0x009896800000895d */ /* 0x010fea0003900000 */
[----:B------:R-:W4:Y:S02]  /*43f0*/  @!P0 SYNCS.PHASECHK.TRANS64 P0, [R0+URZ], R3 ;  /* 0x00000003000085a7 */ /* 0x000f2400080010ff */
[----:B----4-:R-:W-:Y:S05]  /*4400*/  @!P0 BRA `(.L_x_90) ;  /* 0xfffffffc00f08947 */ /* 0x010fea000383ffff */
[----:B------:R-:W-:Y:S05]  /*4410*/  BRA `(.L_x_89) ;  /* 0x00000000000c7947 */ /* 0x000fea0003800000 */
.L_x_85:
[----:B------:R-:W-:-:S04]  /*4420*/  UIADD3 UR5, UPT, UPT, UR7, 0x180, URZ ;  /* 0x0000018007057890 */ /* 0x000fc8000fffe0ff */
[----:B------:R-:W-:-:S09]  /*4430*/  UPRMT UR5, UR4, 0x654, UR5 ;  /* 0x0000065404057896 */ /* 0x000fd20008000005 */
[----:B------:R-:W-:Y:S03]  /*4440*/  SYNCS.ARRIVE.TRANS64.RED.A1T0 RZ, [UR5], RZ ;  /* 0x000000ffffff79a7 */ /* 0x000fe60008100405 */
.L_x_89:
[----:B-12---:R-:W-:Y:S01]  /*4450*/  SHF.L.U32 R3, RZ, 0x1f, RZ ;  /* 0x0000001fff037819 */ /* 0x006fe200000006ff */
[----:B------:R-:W-:Y:S01]  /*4460*/  UIADD3 UR5, UPT, UPT, UR7, 0x180, URZ ;  /* 0x0000018007057890 */ /* 0x000fe2000fffe0ff */
[----:B------:R-:W-:Y:S02]  /*4470*/  PLOP3.LUT P0, PT, PT, PT, UP0, 0x80, 0x8 ;  /* 0x000000000008781c */ /* 0x000fe40003f0f008 */
[----:B------:R-:W1:Y:S02]  /*4480*/  SYNCS.PHASECHK.TRANS64.TRYWAIT P1, [UR7+0x180], R3 ;  /* 0x00018003ff0075a7 */ /* 0x000e640008021107 */
[----:B-1----:R-:W-:Y:S09]  /*4490*/  @!P1 BRA `(.L_x_91) ;  /* 0x0000004400949947 */ /* 0x002ff20003800000 */
.L_x_180:
[----:B------:R-:W-:Y:S01]  /*44a0*/  @!UP0 UPRMT UR5, UR4, 0x654, UR5 ;  /* 0x0000065404058896 */ /* 0x000fe20008000005 */
[----:B------:R-:W-:Y:S02]  /*44b0*/  UMOV UR8, 0xffff ;  /* 0x0000ffff00087882 */ /* 0x000fe40000000000 */
[----:B------:R-:W-:-:S06]  /*44c0*/  UMOV UR4, 0x1 ;  /* 0x0000000100047882 */ /* 0x000fcc0000000000 */
[----:B------:R-:W-:Y:S01]  /*44d0*/  @!P0 SYNCS.ARRIVE.TRANS64.RED.A1T0 RZ, [UR5], RZ ;  /* 0x000000ffffff89a7 */ /* 0x000fe20008100405 */
[----:B------:R-:W-:Y:S01]  /*44e0*/  NOP ;  /* 0x0000000000007918 */ /* 0x000fe20000000000 */
[----:B-1----:R-:W1:Y:S01]  /*44f0*/  LDS R0, [UR6+0x14] ;  /* 0x00001406ff007984 */ /* 0x002e620008000800 */
[----:B------:R-:W-:-:S04]  /*4500*/  ULOP3.LUT UR5, UR21, 0xffff, URZ, 0xc0, !UPT ;  /* 0x0000ffff15057892 */ /* 0x000fc8000f8ec0ff */
[----:B------:R-:W-:-:S04]  /*4510*/  USHF.R.U32.HI UR5, URZ, 0x5, UR5 ;  /* 0x00000005ff057899 */ /* 0x000fc80008011605 */
[----:B------:R-:W-:Y:S02]  /*4520*/  USHF.L.U32 UR8, UR8, UR5, URZ ;  /* 0x0000000508087299 */ /* 0x000fe400080006ff */
[----:B------:R-:W-:-:S04]  /*4530*/  USHF.L.U32 UR4, UR4, UR5, URZ ;  /* 0x0000000504047299 */ /* 0x000fc800080006ff */
[----:B-1----:R-:W-:-:S04]  /*4540*/  LOP3.LUT R0, R0, UR8, RZ, 0xc0, !PT ;  /* 0x0000000800007c12 */ /* 0x002fc8000f8ec0ff */
[----:B------:R-:W-:-:S13]  /*4550*/  ISETP.NE.AND P0, PT, R0, UR8, PT ;  /* 0x0000000800007c0c */ /* 0x000fda000bf05270 */
[----:B------:R-:W-:Y:S05]  /*4560*/  @P0 BRA `(.L_x_92) ;  /* 0x0000000000580947 */ /* 0x000fea0003800000 */
[----:B------:R-:W1:Y:S02]  /*4570*/  LDS R0, [UR6+0x18] ;  /* 0x00001806ff007984 */ /* 0x000e640008000800 */
[----:B-1----:R-:W-:-:S04]  /*4580*/  LOP3.LUT R0, R0, UR4, RZ, 0xc0, !PT ;  /* 0x0000000400007c12 */ /* 0x002fc8000f8ec0ff */
[----:B------:R-:W-:-:S13]  /*4590*/  ISETP.NE.AND P0, PT, R0, UR4, PT ;  /* 0x0000000400007c0c */ /* 0x000fda000bf05270 */
[----:B------:R-:W-:Y:S05]  /*45a0*/  @P0 BRA `(.L_x_93) ;  /* 0x00000000003c0947 */ /* 0x000fea0003800000 */
[----:B------:R-:W1:Y:S01]  /*45b0*/  S2R R2, SR_LANEID ;  /* 0x0000000000027919 */ /* 0x000e620000000000 */
[----:B------:R-:W-:Y:S01]  /*45c0*/  ULOP3.LUT UR8, URZ, UR8, URZ, 0x33, !UPT ;  /* 0x00000008ff087292 */ /* 0x000fe2000f8e33ff */
[----:B------:R-:W-:Y:S01]  /*45d0*/  LOP3.LUT R4, RZ, UR4, RZ, 0x33, !PT ;  /* 0x00000004ff047c12 */ /* 0x000fe2000f8e33ff */
[----:B------:R-:W-:Y:S02]  /*45e0*/  VOTEU.ANY UR7, UPT, PT ;  /* 0x0000000000077886 */ /* 0x000fe400038e0100 */
[----:B------:R-:W-:Y:S01]  /*45f0*/  UFLO.U32 UR7, UR7 ;  /* 0x00000007000772bd */ /* 0x000fe200080e0000 */
[----:B------:R-:W2:Y:S01]  /*4600*/  REDUX UR4, R4 ;  /* 0x00000000040473c4 */ /* 0x000ea20000000000 */
[----:B------:R-:W-:-:S06]  /*4610*/  IMAD.U32 R0, RZ, RZ, UR8 ;  /* 0x00000008ff007e24 */ /* 0x000fcc000f8e00ff */
[----:B------:R1:W-:Y:S01]  /*4620*/  UTCATOMSWS.AND URZ, UR8 ;  /* 0x0000000800ff79e3 */ /* 0x0003e20008000000 */
[----:B------:R-:W3:Y:S01]  /*4630*/  REDUX UR5, R0 ;  /* 0x00000000000573c4 */ /* 0x000ee20000000000 */
[----:B-1----:R-:W-:Y:S01]  /*4640*/  ISETP.EQ.U32.AND P0, PT, R2, UR7, PT ;  /* 0x0000000702007c0c */ /* 0x002fe2000bf02070 */
[----:B--2---:R-:W-:Y:S01]  /*4650*/  IMAD.U32 R2, RZ, RZ, UR4 ;  /* 0x00000004ff027e24 */ /* 0x004fe2000f8e00ff */
[----:B---3--:R-:W-:-:S11]  /*4660*/  MOV R3, UR5 ;  /* 0x0000000500037c02 */ /* 0x008fd60008000f00 */
[----:B------:R1:W-:Y:S04]  /*4670*/  @P0 ATOMS.AND RZ, [UR6+0x14], R3 ;  /* 0x00001403ffff098c */ /* 0x0003e8000a800006 */
[----:B------:R1:W-:Y:S01]  /*4680*/  @P0 ATOMS.AND RZ, [UR6+0x18], R2 ;  /* 0x00001802ffff098c */ /* 0x0003e2000a800006 */
[----:B------:R-:W-:Y:S05]  /*4690*/  BRA `(.L_x_94) ;  /* 0x0000000000147947 */ /* 0x000fea0003800000 */
.L_x_93:
[----:B------:R-:W-:Y:S02]  /*46a0*/  MOV R2, 0x46c0 ;  /* 0x000046c000027802 */ /* 0x000fe40000000f00 */
[----:B---345:R-:W-:Y:S05]  /*46b0*/  CALL.REL.NOINC `($__internal_0_$__cuda_sm10x_tcgen05_guardrail_trap_col_being_dealloced_not_returned_by_alloc) ;  /* 0x0000004400e87944 */ /* 0x038fea0003c00000 */
[----:B------:R-:W-:Y:S05]  /*46c0*/  BRA `(.L_x_94) ;  /* 0x0000000000087947 */ /* 0x000fea0003800000 */
.L_x_92:
[----:B------:R-:W-:Y:S02]  /*46d0*/  MOV R2, 0x46f0 ;  /* 0x000046f000027802 */ /* 0x000fe40000000f00 */
[----:B---345:R-:W-:Y:S05]  /*46e0*/  CALL.REL.NOINC `($__internal_2_$__cuda_sm10x_tcgen05_guardrail_trap_unallocated_columns_being_dealloced) ;  /* 0x0000004400f47944 */ /* 0x038fea0003c00000 */
.L_x_94:
[----:B------:R-:W-:Y:S01]  /*46f0*/  NOP ;  /* 0x0000000000007918 */ /* 0x000fe20000000000 */
[----:B----4-:R-:W-:Y:S05]  /*4700*/  EXIT ;  /* 0x000000000000794d */ /* 0x010fea0003800000 */
.L_x_65:
[----:B------:R-:W-:-:S09]  /*4710*/  UISETP.NE.OR UP5, UPT, UR10, 0x3, !UP5 ;  /* 0x000000030a00788c */ /* 0x000fd2000efa5670 */
[----:B------:R-:W-:Y:S05]  /*4720*/  BRA.U UP5, `(.L_x_95) ;  /* 0x0000000d05707547 */ /* 0x000fea000b800000 */
[----:B------:R-:W1:Y:S01]  /*4730*/  LDC R0, c[0x0][0xb30] ;  /* 0x0002cc00ff007b82 */ /* 0x000e620000000800 */
[----:B------:R-:W2:Y:S01]  /*4740*/  LDCU.64 UR8, c[0x0][0x888] ;  /* 0x00011100ff0877ac */ /* 0x000ea20008000a00 */
[----:B------:R-:W-:Y:S02]  /*4750*/  HFMA2 R29, -RZ, RZ, 0, 0 ;  /* 0x00000000ff1d7431 */ /* 0x000fe400000001ff */
[----:B------:R-:W-:Y:S01]  /*4760*/  IMAD.MOV.U32 R31, RZ, RZ, 0x1 ;  /* 0x00000001ff1f7424 */ /* 0x000fe200078e00ff */
[----:B------:R-:W-:Y:S01]  /*4770*/  MOV R23, 0x1000 ;  /* 0x0000100000177802 */ /* 0x000fe20000000f00 */
[----:B------:R-:W3:Y:S01]  /*4780*/  LDCU.64 UR4, c[0x0][0x890] ;  /* 0x00011200ff0477ac */ /* 0x000ee20008000a00 */
[----:B------:R-:W-:Y:S01]  /*4790*/  IMAD.MOV.U32 R30, RZ, RZ, RZ ;  /* 0x000000ffff1e7224 */ /* 0x000fe200078e00ff */
[----:B------:R-:W4:Y:S01]  /*47a0*/  LDC R19, c[0x0][0x370] ;  /* 0x0000dc00ff137b82 */ /* 0x000f220000000800 */
[----:B------:R-:W-:Y:S01]  /*47b0*/  UMOV UR7, 0x400 ;  /* 0x0000040000077882 */ /* 0x000fe20000000000 */
[----:B------:R-:W-:-:S02]  /*47c0*/  UPLOP3.LUT UP1, UPT, UPT, UPT, UPT, 0x40, 0x4 ;  /* 0x000000000004789c */ /* 0x000fc40003f2e870 */
[----:B------:R-:W-:-:S04]  /*47d0*/  ULEA UR7, UR37, UR7, 0x18 ;  /* 0x0000000725077291 */ /* 0x000fc8000f8ec0ff */
[----:B------:R-:W4:Y:S01]  /*47e0*/  LDC R2, c[0x0][0xb0c] ;  /* 0x0002c300ff027b82 */ /* 0x000f220000000800 */
[----:B------:R-:W-:Y:S02]  /*47f0*/  UIADD3 UR13, UPT, UPT, UR7, 0xd8, URZ ;  /* 0x000000d8070d7890 */ /* 0x000fe4000fffe0ff */
[----:B--2---:R-:W-:Y:S02]  /*4800*/  UISETP.NE.U32.AND UP3, UPT, UR8, URZ, UPT ;  /* 0x000000ff0800728c */ /* 0x004fe4000bf65070 */
[----:B------:R-:W-:Y:S02]  /*4810*/  UIADD3 UR25, UPT, UPT, UR7, 0xd0, URZ ;  /* 0x000000d007197890 */ /* 0x000fe4000fffe0ff */
[----:B---3--:R-:W-:Y:S01]  /*4820*/  UISETP.NE.U32.AND UP4, UPT, UR4, URZ, UPT ;  /* 0x000000ff0400728c */ /* 0x008fe2000bf85070 */
[----:B------:R-:W2:Y:S01]  /*4830*/  LDC R18, c[0x0][0xb20] ;  /* 0x0002c800ff127b82 */ /* 0x000ea20000000800 */
[----:B-1----:R-:W-:Y:S01]  /*4840*/  ISETP.NE.AND P1, PT, R0, 0x1, PT ;  /* 0x000000010000780c */ /* 0x002fe20003f25270 */
[----:B------:R-:W-:-:S02]  /*4850*/  UISETP.NE.AND.EX UP3, UPT, UR9, URZ, UPT, UP3 ;  /* 0x000000ff0900728c */ /* 0x000fc4000bf65330 */
[----:B------:R-:W-:Y:S02]  /*4860*/  UPRMT UR13, UR37, 0x654, UR13 ;  /* 0x00000654250d7896 */ /* 0x000fe4000800000d */
[----:B------:R-:W-:Y:S02]  /*4870*/  UISETP.NE.AND.EX UP4, UPT, UR5, URZ, UPT, UP4 ;  /* 0x000000ff0500728c */ /* 0x000fe4000bf85340 */
[----:B------:R-:W1:Y:S08]  /*4880*/  LDC.64 R32, c[0x0][0x348] ;  /* 0x0000d200ff207b82 */ /* 0x000e700000000a00 */
[----:B------:R-:W3:Y:S08]  /*4890*/  LDC.64 R16, c[0x0][0xb10] ;  /* 0x0002c400ff107b82 */ /* 0x000ef00000000a00 */
[----:B------:R-:W1:Y:S08]  /*48a0*/  LDC.64 R6, c[0x0][0xb18] ;  /* 0x0002c600ff067b82 */ /* 0x000e700000000a00 */
[----:B------:R-:W1:Y:S08]  /*48b0*/  LDC.64 R4, c[0x0][0xb28] ;  /* 0x0002ca00ff047b82 */ /* 0x000e700000000a00 */
[----:B--2-4-:R-:W1:Y:S02]  /*48c0*/  LDC R22, c[0x0][0x374] ;  /* 0x0000dd00ff167b82 */ /* 0x014e640000000800 */
.L_x_104:
[C---:B------:R-:W-:Y:S02]  /*48d0*/  LEA R0, R30.reuse, UR7, 0x3 ;  /* 0x000000071e007c11 */ /* 0x040fe4000f8e18ff */
[----:B------:R-:W-:Y:S02]  /*48e0*/  SHF.L.U32 R3, R29, 0x1f, RZ ;  /* 0x0000001f1d037819 */ /* 0x000fe400000006ff */
[----:B------:R-:W-:Y:S02]  /*48f0*/  LEA R24, R30, UR7, 0x4 ;  /* 0x000000071e187c11 */ /* 0x000fe4000f8e20ff */
[----:B--2---:R-:W2:Y:S02]  /*4900*/  SYNCS.PHASECHK.TRANS64.TRYWAIT P0, [R0+URZ+0x100], R3 ;  /* 0x00010003000075a7 */ /* 0x004ea400080011ff */
[----:B--2---:R-:W-:Y:S05]  /*4910*/  @!P0 BRA `(.L_x_96) ;  /* 0x00000040008c8947 */ /* 0x004fea0003800000 */
.L_x_181:
[----:B------:R-:W-:Y:S01]  /*4920*/  ISETP.GE.AND P0, PT, R40, 0x1, PT ;  /* 0x000000012800780c */ /* 0x000fe20003f06270 */
[----:B------:R-:W4:Y:S01]  /*4930*/  LDS.128 R24, [R24+0x190] ;  /* 0x0001900018187984 */ /* 0x000f220000000c00 */
[----:B--2---:R-:W-:Y:S01]  /*4940*/  VIADD R0, R0, 0x110 ;  /* 0x0000011000007836 */ /* 0x004fe20000000000 */
[----:B------:R-:W-:Y:S01]  /*4950*/  @!PT LDS RZ, [RZ] ;  /* 0x00000000fffff984 */ /* 0x000fe20000000800 */
[----:B------:R-:W-:Y:S01]  /*4960*/  @!PT LDS RZ, [RZ] ;  /* 0x00000000fffff984 */ /* 0x000fe20000000800 */
[----:B------:R-:W-:Y:S01]  /*4970*/  @!PT LDS RZ, [RZ] ;  /* 0x00000000fffff984 */ /* 0x000fe20000000800 */
[----:B------:R-:W-:Y:S01]  /*4980*/  @!PT LDS RZ, [RZ] ;  /* 0x00000000fffff984 */ /* 0x000fe20000000800 */
[----:B------:R2:W-:Y:S06]  /*4990*/  MEMBAR.ALL.CTA ;  /* 0x0000000000007992 */ /* 0x0005ec0000008000 */
[----:B--2---:R-:W2:Y:S01]  /*49a0*/  FENCE.VIEW.ASYNC.S ;  /* 0x00000000000073c6 */ /* 0x004ea20000000000 */
[----:B------:R-:W-:Y:S04]  /*49b0*/  PRMT R0, RZ, 0x654, R0 ;  /* 0x00000654ff007816 */ /* 0x000fe80000000000 */
[----:B--2---:R2:W-:Y:S01]  /*49c0*/  SYNCS.ARRIVE.TRANS64.RED.A1T0 RZ, [R0+URZ], RZ ;  /* 0x000000ff00ff79a7 */ /* 0x0045e200081004ff */
[----:B----4-:R-:W-:Y:S11]  /*49d0*/  LOP3.LUT P3, RZ, R26, 0x1, RZ, 0xc0, !PT ;  /* 0x000000011aff7812 */ /* 0x010ff6000786c0ff */
[----:B------:R-:W-:Y:S02]  /*49e0*/  @!UPT UIADD3 URZ, UPT, UPT, URZ, URZ, URZ ;  /* 0x000000fffffff290 */ /* 0x000fe4000fffe0ff */
[----:B------:R-:W-:Y:S02]  /*49f0*/  @P3 MOV R13, R24 ;  /* 0x00000018000d3202 */ /* 0x000fe40000000f00 */
[----:B------:R-:W-:Y:S01]  /*4a00*/  @P3 LOP3.LUT R8, R25, 0xffff, RZ, 0xc0, !PT ;  /* 0x0000ffff19083812 */ /* 0x000fe200078ec0ff */
[----:B--2---:R-:W-:Y:S06]  /*4a10*/  @!P0 BRA `(.L_x_97) ;  /* 0x0000000000a48947 */ /* 0x004fec0003800000 */
[----:B-1----:R-:W-:Y:S01]  /*4a20*/  IMAD.HI.U32 R35, R22, R7, RZ ;  /* 0x0000000716237227 */ /* 0x002fe200078e00ff */
[----:B------:R-:W-:Y:S02]  /*4a30*/  ISETP.NE.AND P0, PT, R6, 0x1, PT ;  /* 0x000000010600780c */ /* 0x000fe40003f05270 */
[----:B------:R-:W-:Y:S01]  /*4a40*/  ISETP.NE.AND P2, PT, R40, 0x1, PT ;  /* 0x000000012800780c */ /* 0x000fe20003f45270 */
[----:B---3--:R-:W-:Y:S01]  /*4a50*/  IMAD.HI.U32 R34, R19, R16, RZ ;  /* 0x0000001013227227 */ /* 0x008fe200078e00ff */
[----:B------:R-:W-:Y:S02]  /*4a60*/  SHF.R.U32.HI R35, RZ, R18, R35 ;  /* 0x00000012ff237219 */ /* 0x000fe40000011623 */
[----:B------:R-:W-:Y:S01]  /*4a70*/  ISETP.NE.AND P4, PT, R2, 0x1, PT ;  /* 0x000000010200780c */ /* 0x000fe20003f85270 */
[----:B------:R-:W-:Y:S01]  /*4a80*/  IMAD.HI.U32 R36, R13, R16, RZ ;  /* 0x000000100d247227 */ /* 0x000fe200078e00ff */
[----:B------:R-:W-:Y:S02]  /*4a90*/  SHF.R.U32.HI R34, RZ, R17, R34 ;  /* 0x00000011ff227219 */ /* 0x000fe40000011622 */
[----:B------:R-:W-:Y:S01]  /*4aa0*/  SEL R3, R22, R35, !P0 ;  /* 0x0000002316037207 */ /* 0x000fe20004000000 */
[C---:B------:R-:W-:Y:S01]  /*4ab0*/  IMAD.HI.U32 R35, R8.reuse, R7, RZ ;  /* 0x0000000708237227 */ /* 0x040fe200078e00ff */
[----:B------:R-:W-:Y:S02]  /*4ac0*/  SEL R11, R19, R34, !P4 ;  /* 0x00000022130b7207 */ /* 0x000fe40006000000 */
[----:B------:R-:W-:Y:S01]  /*4ad0*/  SHF.R.U32.HI R36, RZ, R17, R36 ;  /* 0x00000011ff247219 */ /* 0x000fe20000011624 */
[----:B------:R-:W-:Y:S01]  /*4ae0*/  IMAD.HI.U32 R38, R3, R4, RZ ;  /* 0x0000000403267227 */ /* 0x000fe200078e00ff */
[----:B------:R-:W-:Y:S03]  /*4af0*/  SHF.R.U32.HI R35, RZ, R18, R35 ;  /* 0x00000012ff237219 */ /* 0x000fe60000011623 */
[----:B------:R-:W-:Y:S01]  /*4b00*/  IMAD.HI.U32 R34, R11, R4, RZ ;  /* 0x000000040b227227 */ /* 0x000fe200078e00ff */
[----:B------:R-:W-:Y:S02]  /*4b10*/  @P2 SHF.R.U32.HI R3, RZ, R5, R38 ;  /* 0x00000005ff032219 */ /* 0x000fe40000011626 */
[----:B------:R-:W-:Y:S02]  /*4b20*/  SEL R9, R8, R35, !P0 ;  /* 0x0000002308097207 */ /* 0x000fe40004000000 */
[----:B------:R-:W-:Y:S01]  /*4b30*/  @P2 SHF.R.U32.HI R11, RZ, R5, R34 ;  /* 0x00000005ff0b2219 */ /* 0x000fe20000011622 */
[C---:B------:R-:W-:Y:S01]  /*4b40*/  IMAD R10, R40.reuse, R3, RZ ;  /* 0x00000003280a7224 */ /* 0x040fe200078e02ff */
[----:B------:R-:W-:Y:S01]  /*4b50*/  SEL R3, R13, R36, !P4 ;  /* 0x000000240d037207 */ /* 0x000fe20006000000 */
[C---:B------:R-:W-:Y:S03]  /*4b60*/  IMAD.HI.U32 R14, R9.reuse, R4, RZ ;  /* 0x00000004090e7227 */ /* 0x040fe600078e00ff */
[----:B------:R-:W-:Y:S01]  /*4b70*/  ISETP.GE.AND P0, PT, R9, R10, PT ;  /* 0x0000000a0900720c */ /* 0x000fe20003f06270 */
[C---:B------:R-:W-:Y:S01]  /*4b80*/  IMAD R12, R40.reuse, R11, RZ ;  /* 0x0000000b280c7224 */ /* 0x040fe200078e02ff */
[-C--:B------:R-:W-:Y:S04]  /*4b90*/  SHF.R.U32.HI R14, RZ, R5.reuse, R14 ;  /* 0x00000005ff0e7219 */ /* 0x080fe8000001160e */
[----:B------:R-:W-:Y:S02]  /*4ba0*/  ISETP.GE.OR P0, PT, R3, R12, P0 ;  /* 0x0000000c0300720c */ /* 0x000fe40000706670 */
[----:B------:R-:W-:Y:S05]  /*4bb0*/  SEL R15, R9, R14, !P2 ;  /* 0x0000000e090f7207 */ /* 0x000fea0005000000 */
[----:B------:R-:W-:Y:S04]  /*4bc0*/  IMAD.MOV R14, RZ, RZ, -R15 ;  /* 0x000000ffff0e7224 */ /* 0x000fe800078e0a0f */
[----:B------:R-:W-:Y:S02]  /*4bd0*/  IMAD R14, R40, R14, R9 ;  /* 0x0000000e280e7224 */ /* 0x000fe400078e0209 */
[C---:B------:R-:W-:Y:S05]  /*4be0*/  @!P0 IMAD.HI.U32 R10, R3.reuse, R4, RZ ;  /* 0x00000004030a8227 */ /* 0x040fea00078e00ff */
[----:B------:R-:W-:Y:S04]  /*4bf0*/  @!P0 SHF.R.U32.HI R10, RZ, R5, R10 ;  /* 0x00000005ff0a8219 */ /* 0x000fe8000001160a */
[----:B------:R-:W-:Y:S01]  /*4c00*/  @!P0 SEL R0, R3, R10, !P2 ;  /* 0x0000000a03008207 */ /* 0x000fe20005000000 */
[----:B------:R-:W-:Y:S03]  /*4c10*/  IMAD.MOV R10, RZ, RZ, -R3 ;  /* 0x000000ffff0a7224 */ /* 0x000fe600078e0a03 */
[----:B------:R-:W-:Y:S01]  /*4c20*/  @!P0 IADD3 R15, PT, PT, R15, -R0, RZ ;  /* 0x800000000f0f8210 */ /* 0x000fe20007ffe0ff */
[----:B------:R-:W-:Y:S01]  /*4c30*/  @!P0 IMAD R0, R11, R14, R0 ;  /* 0x0000000e0b008224 */ /* 0x000fe200078e0200 */
[----:B------:R-:W-:Y:S01]  /*4c40*/  IADD3 R11, PT, PT, -R9, RZ, RZ ;  /* 0x000000ff090b7210 */ /* 0x000fe20007ffe1ff */
[----:B------:R-:W-:Y:S02]  /*4c50*/  IMAD R13, R2, R10, R13 ;  /* 0x0000000a020d7224 */ /* 0x000fe400078e020d */
[----:B------:R-:W-:Y:S02]  /*4c60*/  @!P0 IMAD R9, R15, R40, R3 ;  /* 0x000000280f098224 */ /* 0x000fe400078e0203 */
[----:B------:R-:W-:Y:S02]  /*4c70*/  @!P0 IMAD.MOV.U32 R3, RZ, RZ, R0 ;  /* 0x000000ffff038224 */ /* 0x000fe400078e0000 */
[----:B------:R-:W-:Y:S02]  /*4c80*/  IMAD R8, R6, R11, R8 ;  /* 0x0000000b06087224 */ /* 0x000fe400078e0208 */
[----:B------:R-:W-:Y:S02]  /*4c90*/  IMAD R13, R3, R2, R13 ;  /* 0x00000002030d7224 */ /* 0x000fe400078e020d */
[----:B------:R-:W-:Y:S02]  /*4ca0*/  IMAD R8, R9, R6, R8 ;  /* 0x0000000609087224 */ /* 0x000fe400078e0208 */
.L_x_97:
[----:B------:R-:W-:Y:S05]  /*4cb0*/  BRA.U UP1, `(.L_x_98) ;  /* 0x0000000101107547 */ /* 0x000fea000b800000 */
[----:B------:R-:W-:Y:S04]  /*4cc0*/  MOV R0, UR6 ;  /* 0x0000000600007c02 */ /* 0x000fe80008000f00 */
[----:B------:R-:W-:Y:S04]  /*4cd0*/  SHF.L.U32 R3, R0, 0x1f, RZ ;  /* 0x0000001f00037819 */ /* 0x000fe800000006ff */
[----:B------:R-:W2:Y:S02]  /*4ce0*/  SYNCS.PHASECHK.TRANS64.TRYWAIT P0, [UR7+0xf8], R3 ;  /* 0x0000f803ff0075a7 */ /* 0x000ea40008001107 */
[----:B--2---:R-:W-:Y:S05]  /*4cf0*/  @!P0 BRA `(.L_x_99) ;  /* 0x0000003c00a88947 */ /* 0x004fea0003800000 */
.L_x_98:
[----:B------:R-:W-:Y:S02]  /*4d00*/  R2UR UR26, R20 ;  /* 0x00000000141a72ca */ /* 0x000fe400000e0000 */
[----:B------:R-:W-:Y:S02]  /*4d10*/  R2UR UR27, R21 ;  /* 0x00000000151b72ca */ /* 0x000fe400000e0000 */
[----:B------:R-:W-:Y:S02]  /*4d20*/  ISETP.NE.U32.AND P2, PT, RZ, UR4, PT ;  /* 0x00000004ff007c0c */ /* 0x000fe4000bf45070 */
[----:B------:R-:W-:Y:S02]  /*4d30*/  SHF.L.U32 R12, R31, 0x1f, RZ ;  /* 0x0000001f1f0c7819 */ /* 0x000fe400000006ff */
[----:B------:R-:W-:Y:S05]  /*4d40*/  ISETP.NE.AND.EX P2, PT, RZ, UR5, PT, P2 ;  /* 0x00000005ff007c0c */ /* 0x000fea000bf45320 */
[----:B------:R-:W-:Y:S02]  /*4d50*/  USHF.L.U32 UR26, UR26, 0x7, URZ ;  /* 0x000000071a1a7899 */ /* 0x000fe400080006ff */
[----:B------:R-:W-:Y:S01]  /*4d60*/  USHF.L.U32 UR27, UR27, 0x6, URZ ;  /* 0x000000061b1b7899 */ /* 0x000fe200080006ff */
[----:B------:R-:W-:Y:S11]  /*4d70*/  BRA.U !UP4, `(.L_x_100) ;  /* 0x000000010c347547 */ /* 0x000ff6000b800000 */
[----:B------:R-:W-:Y:S01]  /*4d80*/  UPLOP3.LUT UP0, UPT, UPT, UPT, UP3, 0x80, 0x8 ;  /* 0x000000000008789c */ /* 0x000fe20003f0f030 */
[----:B--2---:R-:W-:Y:S02]  /*4d90*/  HFMA2 R0, -RZ, RZ, 0, 5.9604644775390625e-08 ;  /* 0x00000001ff007431 */ /* 0x004fe400000001ff */
[----:B------:R-:W-:Y:S03]  /*4da0*/  IMAD.MOV.U32 R95, RZ, RZ, 0x1 ;  /* 0x00000001ff5f7424 */ /* 0x000fe600078e00ff */
[----:B------:R-:W-:Y:S05]  /*4db0*/  PLOP3.LUT P0, PT, PT, PT, UP0, 0x80, 0x8 ;  /* 0x000000000008781c */ /* 0x000fea0003f0f008 */
[----:B------:R-:W2:Y:S01]  /*4dc0*/  @UP0 LDCU.64 UR10, c[0x0][0x888] ;  /* 0x00011100ff0a07ac */ /* 0x000ea20008000a00 */
[----:B------:R-:W-:Y:S07]  /*4dd0*/  @UP0 UIMAD UR8, UR36, UR4, URZ ;  /* 0x00000004240802a4 */ /* 0x000fee000f8e02ff */
[----:B------:R-:W-:Y:S01]  /*4de0*/  @!P0 PRMT R95, R0, 0x7610, R95 ;  /* 0x00007610005f8816 */ /* 0x000fe2000000005f */
[----:B--2---:R-:W-:Y:S03]  /*4df0*/  @UP0 UIMAD.WIDE UR10, UR8, 0x4, UR10 ;  /* 0x00000004080a08a5 */ /* 0x004fe6000f8e020a */
[----:B------:R-:W2:Y:S03]  /*4e00*/  @!UP0 LDCU UR8, c[0x0][0x880] ;  /* 0x00011000ff0887ac */ /* 0x000ea60008000800 */
[----:B------:R-:W-:Y:S01]  /*4e10*/  IMAD.U32 R10, RZ, RZ, UR10 ;  /* 0x0000000aff0a7e24 */ /* 0x000fe2000f8e00ff */
[----:B------:R-:W-:Y:S05]  /*4e20*/  MOV R11, UR11 ;  /* 0x0000000b000b7c02 */ /* 0x000fea0008000f00 */
[----:B-----5:R4:W5:Y:S02]  /*4e30*/  @P0 LDG.E R49, desc[UR46][R10.64] ;  /* 0x0000002e0a310981 */ /* 0x020964000c1e1900 */
[----:B--2-4-:R-:W-:Y:S07]  /*4e40*/  @!P0 IMAD.U32 R49, RZ, RZ, UR8 ;  /* 0x00000008ff318e24 */ /* 0x014fee000f8e00ff */
.L_x_100:
[----:B-----5:R-:W-:Y:S01]  /*4e50*/  @!P2 FSETP.EQ.AND P0, PT, R49, RZ, PT ;  /* 0x000000ff3100a20b */ /* 0x020fe20003f02000 */
[----:B------:R-:W-:Y:S01]  /*4e60*/  @!UPT UIADD3 URZ, UPT, UPT, URZ, URZ, URZ ;  /* 0x000000fffffff290 */ /* 0x000fe2000fffe0ff */
[----:B------:R-:W-:Y:S11]  /*4e70*/  @!P2 BRA `(.L_x_101) ;  /* 0x000000000014a947 */ /* 0x000ff60003800000 */
[----:B------:R-:W-:Y:S02]  /*4e80*/  LOP3.LUT P2, RZ, R95, 0xff, RZ, 0xc0, !PT ;  /* 0x000000ff5fff7812 */ /* 0x000fe4000784c0ff */
[----:B------:R-:W-:Y:S04]  /*4e90*/  PLOP3.LUT P0, PT, PT, PT, UP0, 0x80, 0x8 ;  /* 0x000000000008781c */ /* 0x000fe80003f0f008 */
[----:B------:R-:W-:Y:S07]  /*4ea0*/  PLOP3.LUT P0, PT, P0, PT, PT, 0x8, 0x80 ;  /* 0x000000000080781c */ /* 0x000fee000070e170 */
[----:B------:R-:W-:Y:S11]  /*4eb0*/  @P2 FSETP.EQ.AND P0, PT, R49, RZ, PT ;  /* 0x000000ff3100220b */ /* 0x000ff60003f02000 */
[----:B------:R-:W-:Y:S02]  /*4ec0*/  @!UPT UIADD3 URZ, UPT, UPT, URZ, URZ, URZ ;  /* 0x000000fffffff290 */ /* 0x000fe4000fffe0ff */
.L_x_101:
[----:B------:R-:W4:Y:S01]  /*4ed0*/  SYNCS.PHASECHK.TRANS64.TRYWAIT P2, [UR7+0xe0], R12 ;  /* 0x0000e00cff0075a7 */ /* 0x000f220008041107 */
[----:B------:R-:W-:Y:S04]  /*4ee0*/  ELECT P4, URZ, PT ;  /* 0x0000000000ff782f */ /* 0x000fe80003880000 */
[----:B------:R-:W-:Y:S11]  /*4ef0*/  PLOP3.LUT P4, PT, P0, P4, PT, 0xf2, 0x2f ;  /* 0x00000000002f781c */ /* 0x000ff60000789e72 */
[----:B------:R-:W-:Y:S02]  /*4f00*/  @!UPT UIADD3 URZ, UPT, UPT, URZ, URZ, URZ ;  /* 0x000000fffffff290 */ /* 0x000fe4000fffe0ff */
[----:B-1----:R-:W-:Y:S05]  /*4f10*/  @!P4 IADD3 R21, P0, PT, R32, 0x580, RZ ;  /* 0x000005802015c810 */ /* 0x002fea0007f1e0ff */
[----:B------:R-:W-:Y:S01]  /*4f20*/  @!P4 IMAD.X R20, RZ, RZ, R33, P0 ;  /* 0x000000ffff14c224 */ /* 0x000fe200000e0621 */
[----:B----4-:R-:W-:Y:S07]  /*4f30*/  @!P2 BRA `(.L_x_102) ;  /* 0x0000003c0030a947 */ /* 0x010fee0003800000 */
.L_x_184:
[----:B------:R-:W4:Y:S01]  /*4f40*/  LDC.64 R14, c[0x0][0xb10] ;  /* 0x0002c400ff0e7b82 */ /* 0x000f220000000a00 */
[----:B------:R-:W-:Y:S01]  /*4f50*/  @!P4 R2UR UR9, R21 ;  /* 0x000000001509c2ca */ /* 0x000fe200000e0000 */
[----:B------:R-:W-:Y:S01]  /*4f60*/  VOTEU.ALL UP1, P4 ;  /* 0x0000000000ff7886 */ /* 0x000fe20002020000 */
[----:B------:R-:W-:Y:S01]  /*4f70*/  @!P4 R2UR UR8, R20 ;  /* 0x000000001408c2ca */ /* 0x000fe200000e0000 */
[----:B------:R-:W-:Y:S01]  /*4f80*/  VOTEU.ALL UP2, P4 ;  /* 0x0000000000ff7886 */ /* 0x000fe20002040000 */
[----:B------:R-:W-:Y:S03]  /*4f90*/  UMOV UR16, 0x0 ;  /* 0x0000000000107882 */ /* 0x000fe60000000000 */
[----:B------:R-:W5:Y:S01]  /*4fa0*/  LDC.64 R10, c[0x0][0xb18] ;  /* 0x0002c600ff0a7b82 */ /* 0x000f620000000a00 */
[----:B------:R-:W-:Y:S01]  /*4fb0*/  @!UP1 UIADD3 UR24, UPT, UPT, UR7, 0x200, URZ ;  /* 0x0000020007189890 */ /* 0x000fe2000fffe0ff */
[----:B------:R-:W-:Y:S01]  /*4fc0*/  @P3 SHF.R.U32.HI R28, RZ, 0x10, R25 ;  /* 0x00000010ff1c3819 */ /* 0x000fe20000011619 */
[----:B------:R-:W-:Y:S01]  /*4fd0*/  UMOV UR17, 0x10000000 ;  /* 0x1000000000117882 */ /* 0x000fe20000000000 */
[----:B------:R-:W-:Y:S01]  /*4fe0*/  UMOV UR28, UR36 ;  /* 0x00000024001c7c82 */ /* 0x000fe20008000000 */
[----:B------:R-:W-:Y:S03]  /*4ff0*/  @!UP1 UIADD3 UR10, UPT, UPT, UR26, 0x40, URZ ;  /* 0x000000401a0a9890 */ /* 0x000fe6000fffe0ff */
[----:B--2---:R-:W2:Y:S01]  /*5000*/  @!P1 LDC R0, c[0x0][0xb20] ;  /* 0x0002c800ff009b82 */ /* 0x004ea20000000800 */
[----:B------:R-:W-:Y:S01]  /*5010*/  UMOV UR11, UR27 ;  /* 0x0000001b000b7c82 */ /* 0x000fe20008000000 */
[----:B------:R-:W-:Y:S01]  /*5020*/  IMAD.U32 R20, RZ, RZ, UR9 ;  /* 0x00000009ff147e24 */ /* 0x000fe2000f8e00ff */
[----:B------:R-:W-:Y:S05]  /*5030*/  UMOV UR9, UR25 ;  /* 0x0000001900097c82 */ /* 0x000fea0008000000 */
[----:B-1----:R-:W1:Y:S01]  /*5040*/  @!P1 LDC R3, c[0x0][0xb0c] ;  /* 0x0002c300ff039b82 */ /* 0x002e620000000800 */
[----:B------:R-:W-:Y:S01]  /*5050*/  IMAD.U32 R21, RZ, RZ, UR8 ;  /* 0x00000008ff157e24 */ /* 0x000fe2000f8e00ff */
[----:B------:R-:W-:Y:S01]  /*5060*/  @!UP1 UIADD3 UR8, UPT, UPT, UR7, 0xa00, URZ ;  /* 0x00000a0007089890 */ /* 0x000fe2000fffe0ff */
[----:B------:R-:W-:Y:S01]  /*5070*/  @!P4 R2UR UR18, R20 ;  /* 0x000000001412c2ca */ /* 0x000fe200000e0000 */
[----:B------:R-:W-:Y:S01]  /*5080*/  VOTEU.ALL UP1, P4 ;  /* 0x0000000000ff7886 */ /* 0x000fe20002020000 */
[----:B------:R-:W-:Y:S01]  /*5090*/  @!P4 IMAD.MOV.U32 R20, RZ, RZ, 0x1000 ;  /* 0x00001000ff14c424 */ /* 0x000fe200078e00ff */
[----:B------:R-:W-:Y:S01]  /*50a0*/  @!P4 R2UR UR19, R21 ;  /* 0x000000001513c2ca */ /* 0x000fe200000e0000 */
[----:B------:R-:W-:Y:S01]  /*50b0*/  UMOV UR12, UR36 ;  /* 0x00000024000c7c82 */ /* 0x000fe20008000000 */
[----:B------:R-:W-:Y:S01]  /*50c0*/  UPRMT UR14, UR37, 0x654, UR25 ;  /* 0x00000654250e7896 */ /* 0x000fe20008000019 */
[----:B------:R-:W-:Y:S10]  /*50d0*/  VIADD R30, R30, 0x1 ;  /* 0x000000011e1e7836 */ /* 0x000ff40000000000 */
[----:B------:R1:W-:Y:S02]  /*50e0*/  @!UP2 UTMALDG.3D [UR24], [UR18], desc[UR16] ;  /* 0x000010181200a5b4 */ /* 0x0003e40008011000 */
[----:B-1----:R-:W-:Y:S01]  /*50f0*/  @!P1 ISETP.NE.AND P2, PT, R3, 0x1, PT ;  /* 0x000000010300980c */ /* 0x002fe20003f45270 */
[C---:B----4-:R-:W-:Y:S01]  /*5100*/  @!P1 IMAD.HI.U32 R14, R13.reuse, R14, RZ ;  /* 0x0000000e0d0e9227 */ /* 0x050fe200078e00ff */
[----:B-----5:R-:W-:Y:S01]  /*5110*/  @!P1 ISETP.NE.AND P0, PT, R10, 0x1, PT ;  /* 0x000000010a00980c */ /* 0x020fe20003f05270 */
[----:B------:R1:W-:Y:S01]  /*5120*/  @!UP1 UTMALDG.3D [UR8], [UR18], desc[UR16] ;  /* 0x00001008120095b4 */ /* 0x0003e20008011000 */
[----:B------:R1:W-:Y:S01]  /*5130*/  @!P4 SYNCS.ARRIVE.TRANS64.RED.A0TR RZ, [UR7+0xd0], R20 ;  /* 0x0000d014ffffc9a7 */ /* 0x0003e20008300407 */
[C---:B------:R-:W-:Y:S01]  /*5140*/  @!P1 IMAD.HI.U32 R11, R8.reuse, R11, RZ ;  /* 0x0000000b080b9227 */ /* 0x040fe200078e00ff */
[----:B------:R-:W-:Y:S04]  /*5150*/  @!P1 SHF.R.U32.HI R14, RZ, R15, R14 ;  /* 0x0000000fff0e9219 */ /* 0x000fe8000001160e */
[----:B--2---:R-:W-:Y:S02]  /*5160*/  @!P1 SHF.R.U32.HI R9, RZ, R0, R11 ;  /* 0x00000000ff099219 */ /* 0x004fe4000001160b */
[----:B------:R-:W-:Y:S02]  /*5170*/  @!P1 SEL R14, R13, R14, !P2 ;  /* 0x0000000e0d0e9207 */ /* 0x000fe40005000000 */
[----:B------:R-:W-:Y:S05]  /*5180*/  @!P1 SEL R9, R8, R9, !P0 ;  /* 0x0000000908099207 */ /* 0x000fea0004000000 */
[----:B------:R-:W-:Y:S01]  /*5190*/  @!P1 IMAD.IADD R0, R9, 0x1, -R14 ;  /* 0x0000000109009824 */ /* 0x000fe200078e0a0e */
[----:B------:R-:W-:Y:S01]  /*51a0*/  SYNCS.ARRIVE.TRANS64.RED.A1T0 RZ, [UR14], RZ ;  /* 0x000000ffffff79a7 */ /* 0x000fe2000810040e */
[----:B------:R-:W-:Y:S02]  /*51b0*/  @!P1 IMAD.IADD R9, R14, 0x1, -R9 ;  /* 0x000000010e099824 */ /* 0x000fe400078e0a09 */
[----:B------:R-:W-:Y:S02]  /*51c0*/  @!P1 IMAD R13, R0, R3, R13 ;  /* 0x00000003000d9224 */ /* 0x000fe400078e020d */
[----:B------:R-:W-:Y:S01]  /*51d0*/  @!P1 IMAD R8, R9, R10, R8 ;  /* 0x0000000a09089224 */ /* 0x000fe200078e0208 */
[----:B------:R-:W2:Y:S02]  /*51e0*/  SYNCS.PHASECHK.TRANS64.TRYWAIT P5, [UR7+0xe8], R12 ;  /* 0x0000e80cff0075a7 */ /* 0x000ea400080a1107 */
[----:B-12---:R-:W-:Y:S05]  /*51f0*/  @!P5 BRA `(.L_x_103) ;  /* 0x000000380098d947 */ /* 0x006fea0003800000 */
.L_x_186:
[----:B-1----:R-:W-:Y:S01]  /*5200*/  @!P4 IADD3 R3, P0, PT, R32, 0x580, RZ ;  /* 0x000005802003c810 */ /* 0x002fe20007f1e0ff */
[----:B------:R-:W-:Y:S01]  /*5210*/  VOTEU.ALL UP1, P4 ;  /* 0x0000000000ff7886 */ /* 0x000fe20002020000 */
[----:B------:R-:W-:Y:S01]  /*5220*/  VOTEU.ALL UP2, P4 ;  /* 0x0000000000ff7886 */ /* 0x000fe20002040000 */
[----:B------:R-:W-:Y:S01]  /*5230*/  UMOV UR14, 0x0 ;  /* 0x00000000000e7882 */ /* 0x000fe20000000000 */
[----:B------:R-:W-:Y:S01]  /*5240*/  @!P4 R2UR UR9, R3 ;  /* 0x000000000309c2ca */ /* 0x000fe200000e0000 */
[----:B------:R-:W-:Y:S01]  /*5250*/  @!P4 IMAD.X R0, RZ, RZ, R33, P0 ;  /* 0x000000ffff00c224 */ /* 0x000fe200000e0621 */
[----:B------:R-:W-:Y:S01]  /*5260*/  @!UP1 UIADD3 UR17, UPT, UPT, UR7, 0xd8, URZ ;  /* 0x000000d807119890 */ /* 0x000fe2000fffe0ff */
[----:B------:R-:W-:Y:S01]  /*5270*/  ISETP.NE.AND P0, PT, R30, 0x2, PT ;  /* 0x000000021e00780c */ /* 0x000fe20003f05270 */
[----:B------:R-:W-:Y:S01]  /*5280*/  @!UP1 UIADD3 UR18, UPT, UPT, UR26, 0x20, URZ ;  /* 0x000000201a129890 */ /* 0x000fe2000fffe0ff */
[----:B------:R-:W-:Y:S01]  /*5290*/  LOP3.LUT R31, R31, 0x1, RZ, 0x3c, !PT ;  /* 0x000000011f1f7812 */ /* 0x000fe200078e3cff */
[----:B------:R-:W-:Y:S01]  /*52a0*/  @!UP1 UIADD3 UR16, UPT, UPT, UR7, 0x1200, URZ ;  /* 0x0000120007109890 */ /* 0x000fe2000fffe0ff */
[----:B------:R-:W-:Y:S01]  /*52b0*/  @!P4 R2UR UR8, R0 ;  /* 0x000000000008c2ca */ /* 0x000fe200000e0000 */
[----:B------:R-:W-:Y:S01]  /*52c0*/  UMOV UR15, 0x10000000 ;  /* 0x10000000000f7882 */ /* 0x000fe20000000000 */
[----:B------:R-:W-:Y:S01]  /*52d0*/  UMOV UR19, UR27 ;  /* 0x0000001b00137c82 */ /* 0x000fe20008000000 */
[----:B------:R-:W-:Y:S01]  /*52e0*/  UMOV UR20, UR36 ;  /* 0x0000002400147c82 */ /* 0x000fe20008000000 */
[----:B------:R-:W-:Y:S01]  /*52f0*/  @!UP1 UIADD3 UR10, UPT, UPT, UR26, 0x60, URZ ;  /* 0x000000601a0a9890 */ /* 0x000fe2000fffe0ff */
[----:B------:R-:W-:Y:S01]  /*5300*/  SEL R0, RZ, 0x1, P0 ;  /* 0x00000001ff007807 */ /* 0x000fe20000000000 */
[----:B------:R-:W-:Y:S01]  /*5310*/  IMAD.U32 R10, RZ, RZ, UR9 ;  /* 0x00000009ff0a7e24 */ /* 0x000fe2000f8e00ff */
[----:B------:R-:W-:Y:S01]  /*5320*/  UMOV UR11, UR27 ;  /* 0x0000001b000b7c82 */ /* 0x000fe20008000000 */
[----:B------:R-:W-:Y:S01]  /*5330*/  UMOV UR12, UR36 ;  /* 0x00000024000c7c82 */ /* 0x000fe20008000000 */
[----:B------:R-:W-:Y:S01]  /*5340*/  UMOV UR9, UR17 ;  /* 0x0000001100097c82 */ /* 0x000fe20008000000 */
[----:B------:R-:W-:Y:S01]  /*5350*/  @P3 R2UR UR36, R28 ;  /* 0x000000001c2432ca */ /* 0x000fe200000e0000 */
[----:B------:R-:W-:Y:S01]  /*5360*/  IMAD.IADD R20, R8, 0x1, R94 ;  /* 0x0000000108147824 */ /* 0x000fe200078e025e */
[----:B------:R-:W-:Y:S01]  /*5370*/  @!P4 R2UR UR22, R10 ;  /* 0x000000000a16c2ca */ /* 0x000fe200000e0000 */
[----:B------:R-:W-:Y:S01]  /*5380*/  IMAD.U32 R11, RZ, RZ, UR8 ;  /* 0x00000008ff0b7e24 */ /* 0x000fe2000f8e00ff */
[----:B------:R-:W-:Y:S01]  /*5390*/  @!UP1 UIADD3 UR8, UPT, UPT, UR7, 0x1a00, URZ ;  /* 0x00001a0007089890 */ /* 0x000fe2000fffe0ff */
[----:B------:R-:W-:Y:S01]  /*53a0*/  LOP3.LUT R29, R29, R0, RZ, 0x3c, !PT ;  /* 0x000000001d1d7212 */ /* 0x000fe200078e3cff */
[----:B------:R-:W-:Y:S01]  /*53b0*/  VOTEU.ALL UP1, P4 ;  /* 0x0000000000ff7886 */ /* 0x000fe20002020000 */
[----:B------:R-:W-:Y:S01]  /*53c0*/  IMAD.IADD R21, R13, 0x1, R96 ;  /* 0x000000010d157824 */ /* 0x000fe200078e0260 */
[----:B------:R-:W-:Y:S02]  /*53d0*/  @!P4 R2UR UR23, R11 ;  /* 0x000000000b17c2ca */ /* 0x000fe400000e0000 */
[----:B------:R-:W-:Y:S11]  /*53e0*/  SEL R30, R30, RZ, P0 ;  /* 0x000000ff1e1e7207 */ /* 0x000ff60000000000 */
[----:B------:R2:W-:Y:S01]  /*53f0*/  @!UP2 UTMALDG.3D [UR16], [UR22], desc[UR14] ;  /* 0x00000e101600a5b4 */ /* 0x0005e20008011000 */
[----:B------:R2:W-:Y:S01]  /*5400*/  @!UP1 UTMALDG.3D [UR8], [UR22], desc[UR14] ;  /* 0x00000e08160095b4 */ /* 0x0005e20008011000 */
[----:B------:R2:W-:Y:S01]  /*5410*/  @!P4 SYNCS.ARRIVE.TRANS64.RED.A0TR RZ, [UR7+0xd8], R23 ;  /* 0x0000d817ffffc9a7 */ /* 0x0005e20008300407 */
[----:B------:R-:W-:Y:S01]  /*5420*/  UPLOP3.LUT UP1, UPT, UPT, UPT, UPT, 0x80, 0x8 ;  /* 0x000000000008789c */ /* 0x000fe20003f2f070 */
[----:B------:R-:W-:Y:S01]  /*5430*/  SYNCS.ARRIVE.TRANS64.RED.A1T0 RZ, [UR13], RZ ;  /* 0x000000ffffff79a7 */ /* 0x000fe2000810040d */
[----:B------:R-:W-:Y:S09]  /*5440*/  @P3 BRA `(.L_x_104) ;  /* 0xfffffff400203947 */ /* 0x000ff2000383ffff */
[----:B------:R-:W-:-:S04]  /*5450*/  SHF.L.U32 R3, R31, 0x1f, RZ ;  /* 0x0000001f1f037819 */ /* 0x000fc800000006ff */
[----:B------:R-:W1:Y:S02]  /*5460*/  SYNCS.PHASECHK.TRANS64.TRYWAIT P0, [UR7+0xe0], R3 ;  /* 0x0000e003ff0075a7 */ /* 0x000e640008001107 */
[----:B-1----:R-:W-:Y:S05]  /*5470*/  @!P0 BRA `(.L_x_105) ;  /* 0x0000003800108947 */ /* 0x002fea0003800000 */
.L_x_188:
[----:B-1----:R-:W-:-:S07]  /*5480*/  MOV R0, UR7 ;  /* 0x0000000700007c02 */ /* 0x002fce0008000f00 */
.L_x_106:
[----:B-1----:R-:W-:-:S04]  /*5490*/  SHF.L.U32 R3, R31, 0x1f, RZ ;  /* 0x0000001f1f037819 */ /* 0x002fc800000006ff */
[----:B------:R1:W4:Y:S03]  /*54a0*/  SYNCS.PHASECHK.TRANS64.TRYWAIT P0, [R0+URZ+0xe8], R3 ;  /* 0x0000e803000075a7 */ /* 0x00032600080011ff */
[----:B----4-:R-:W-:Y:S05]  /*54b0*/  @!P0 NANOSLEEP.SYNCS 0x989680 ;  /* 0x009896800000895d */ /* 0x010fea0003900000 */
[----:B------:R-:W4:Y:S02]  /*54c0*/  @!P0 SYNCS.PHASECHK.TRANS64 P0, [R0+URZ+0xe8], R3 ;  /* 0x0000e803000085a7 */ /* 0x000f2400080010ff */
[----:B--2-4-:R-:W-:Y:S05]  /*54d0*/  @P0 EXIT ;  /* 0x000000000000094d */ /* 0x014fea0003800000 */
[----:B------:R-:W-:Y:S05]  /*54e0*/  BRA `(.L_x_106) ;  /* 0xfffffffc00e87947 */ /* 0x000fea000383ffff */
.L_x_95:
[----:B------:R-:W-:-:S06]  /*54f0*/  UISETP.GE.AND UP1, UPT, UR10, 0x4, UPT ;  /* 0x000000040a00788c */ /* 0x000fcc000bf26270 */
[----:B------:R-:W-:-:S13]  /*5500*/  PLOP3.LUT P0, PT, PT, PT, UP1, 0x80, 0x8 ;  /* 0x000000000008781c */ /* 0x000fda0003f0f018 */
[----:B------:R-:W-:Y:S05]  /*5510*/  @!P0 EXIT ;  /* 0x000000000000894d */ /* 0x000fea0003800000 */
[----:B------:R-:W-:Y:S01]  /*5520*/  BAR.SYNC.DEFER_BLOCKING 0x6, 0xa0 ;  /* 0x0182800000007b1d */ /* 0x000fe20000010000 */
[C---:B------:R-:W-:Y:S01]  /*5530*/  IMAD.SHL.U32 R101, R109.reuse, 0x20, RZ ;  /* 0x000000206d657824 */ /* 0x040fe200078e00ff */
[----:B------:R-:W-:Y:S01]  /*5540*/  CS2R R106, SRZ ;  /* 0x00000000006a7805 */ /* 0x000fe2000001ff00 */
[C---:B------:R-:W-:Y:S01]  /*5550*/  IMAD.SHL.U32 R3, R109.reuse, 0x4, RZ ;  /* 0x000000046d037824 */ /* 0x040fe200078e00ff */
[----:B------:R-:W-:Y:S01]  /*5560*/  CS2R R104, SRZ ;  /* 0x0000000000687805 */ /* 0x000fe2000001ff00 */
[----:B------:R-:W-:Y:S01]  /*5570*/  IMAD.U32 R47, R109, 0x10000, RZ ;  /* 0x000100006d2f7824 */ /* 0x000fe200078e00ff */
[----:B------:R-:W-:Y:S02]  /*5580*/  UMOV UR49, 0x400 ;  /* 0x0000040000317882 */ /* 0x000fe40000000000 */
[----:B------:R-:W1:Y:S01]  /*5590*/  LDC R99, c[0x0][0x370] ;  /* 0x0000dc00ff637b82 */ /* 0x000e620000000800 */
[----:B------:R-:W-:Y:S01]  /*55a0*/  ULEA UR49, UR37, UR49, 0x18 ;  /* 0x0000003125317291 */ /* 0x000fe2000f8ec0ff */
[C---:B------:R-:W-:Y:S01]  /*55b0*/  LOP3.LUT R2, R101.reuse, 0x80, RZ, 0xc0, !PT ;  /* 0x0000008065027812 */ /* 0x040fe200078ec0ff */
[----:B------:R-:W-:Y:S01]  /*55c0*/  IMAD.SHL.U32 R5, R102, 0x400, RZ ;  /* 0x0000040066057824 */ /* 0x000fe200078e00ff */
[C---:B------:R-:W-:Y:S01]  /*55d0*/  LOP3.LUT R100, R101.reuse, 0xb60, RZ, 0xc0, !PT ;  /* 0x00000b6065647812 */ /* 0x040fe200078ec0ff */
[----:B------:R-:W-:Y:S01]  /*55e0*/  UIADD3 UR4, UPT, UPT, UR49, 0x2200, URZ ;  /* 0x0000220031047890 */ /* 0x000fe2000fffe0ff */
[----:B------:R-:W-:Y:S01]  /*55f0*/  LOP3.LUT R3, R2, 0x10, R3, 0xf8, !PT ;  /* 0x0000001002037812 */ /* 0x000fe200078ef803 */
[----:B------:R-:W-:Y:S01]  /*5600*/  IMAD.SHL.U32 R2, R102, 0x200000, RZ ;  /* 0x0020000066027824 */ /* 0x000fe200078e00ff */
[----:B------:R-:W2:Y:S01]  /*5610*/  LDC R42, c[0x0][0xb0c] ;  /* 0x0002c300ff2a7b82 */ /* 0x000ea20000000800 */
[----:B------:R-:W-:Y:S01]  /*5620*/  LOP3.LUT R100, R100, 0x400, R5, 0xf8, !PT ;  /* 0x0000040064647812 */ /* 0x000fe200078ef805 */
[----:B------:R-:W-:Y:S01]  /*5630*/  IMAD.MOV.U32 R44, RZ, RZ, RZ ;  /* 0x000000ffff2c7224 */ /* 0x000fe200078e00ff */
[----:B------:R-:W-:Y:S01]  /*5640*/  LOP3.LUT P0, RZ, R101, 0x80, RZ, 0xc0, !PT ;  /* 0x0000008065ff7812 */ /* 0x000fe2000780c0ff */
[----:B------:R-:W-:Y:S01]  /*5650*/  IMAD.MOV.U32 R112, RZ, RZ, RZ ;  /* 0x000000ffff707224 */ /* 0x000fe200078e00ff */
[----:B------:R-:W-:Y:S01]  /*5660*/  LOP3.LUT R2, R2, 0x200000, RZ, 0xc0, !PT ;  /* 0x0020000002027812 */ /* 0x000fe200078ec0ff */
[----:B------:R-:W-:Y:S01]  /*5670*/  IMAD.U32 R108, RZ, RZ, UR4 ;  /* 0x00000004ff6c7e24 */ /* 0x000fe2000f8e00ff */
[----:B------:R-:W-:Y:S01]  /*5680*/  LOP3.LUT R100, R100, R3, RZ, 0xfc, !PT ;  /* 0x0000000364647212 */ /* 0x000fe200078efcff */
[----:B------:R-:W3:Y:S01]  /*5690*/  LDC R97, c[0x0][0xb20] ;  /* 0x0002c800ff617b82 */ /* 0x000ee20000000800 */
[----:B------:R-:W4:Y:S01]  /*56a0*/  LDS R0, [UR49+0x1b0] ;  /* 0x0001b031ff007984 */ /* 0x000f220008000800 */
[----:B------:R-:W-:Y:S01]  /*56b0*/  LOP3.LUT R47, R2, 0x400000, R47, 0xf8, !PT ;  /* 0x00400000022f7812 */ /* 0x000fe200078ef82f */
[----:B------:R-:W1:Y:S01]  /*56c0*/  LDCU.64 UR52, c[0x0][0x348] ;  /* 0x00006900ff3477ac */ /* 0x000e620008000a00 */
[----:B------:R-:W-:-:S02]  /*56d0*/  P2R R2, PR, RZ, 0x1 ;  /* 0x00000001ff027803 */ /* 0x000fc40000000000 */
[----:B------:R-:W-:Y:S01]  /*56e0*/  LOP3.LUT R109, R109, 0x60, RZ, 0xc0, !PT ;  /* 0x000000606d6d7812 */ /* 0x000fe200078ec0ff */
[----:B------:R-:W1:Y:S01]  /*56f0*/  LDCU.64 UR38, c[0x0][0x888] ;  /* 0x00011100ff2677ac */ /* 0x000e620008000a00 */
[----:B------:R-:W1:Y:S01]  /*5700*/  LDC R41, c[0x0][0xb30] ;  /* 0x0002cc00ff297b82 */ /* 0x000e620000000800 */
[----:B------:R-:W1:Y:S01]  /*5710*/  LDCU.64 UR44, c[0x0][0x890] ;  /* 0x00011200ff2c77ac */ /* 0x000e620008000a00 */
[----:B------:R-:W-:-:S06]  /*5720*/  UIADD3 UR48, UPT, UPT, UR49, 0x200, URZ ;  /* 0x0000020031307890 */ /* 0x000fcc000fffe0ff */
[----:B------:R-:W1:Y:S08]  /*5730*/  LDC.64 R92, c[0x0][0xb10] ;  /* 0x0002c400ff5c7b82 */ /* 0x000e700000000a00 */
[----:B------:R-:W1:Y:S08]  /*5740*/  LDC.64 R38, c[0x0][0xb18] ;  /* 0x0002c600ff267b82 */ /* 0x000e700000000a00 */
[----:B------:R-:W1:Y:S08]  /*5750*/  LDC.64 R36, c[0x0][0xb28] ;  /* 0x0002ca00ff247b82 */ /* 0x000e700000000a00 */
[----:B------:R-:W1:Y:S01]  /*5760*/  LDC.64 R90, c[0x0][0x8b0] ;  /* 0x00022c00ff5a7b82 */ /* 0x000e620000000a00 */
[----:B----4-:R-:W-:-:S07]  /*5770*/  IMAD.IADD R47, R0, 0x1, R47 ;  /* 0x00000001002f7824 */ /* 0x010fce00078e022f */
[----:B------:R-:W4:Y:S08]  /*5780*/  LDC.64 R88, c[0x0][0x8a8] ;  /* 0x00022a00ff587b82 */ /* 0x000f300000000a00 */
[----:B--23--:R-:W1:Y:S02]  /*5790*/  LDC R98, c[0x0][0x374] ;  /* 0x0000dd00ff627b82 */ /* 0x00ce640000000800 */
.L_x_132:
[----:B------:R-:W-:Y:S02]  /*57a0*/  LEA R0, R112, UR49, 0x3 ;  /* 0x0000003170007c11 */ /* 0x000fe4000f8e18ff */
[----:B------:R-:W-:Y:S02]  /*57b0*/  SHF.L.U32 R3, R106, 0x1f, RZ ;  /* 0x0000001f6a037819 */ /* 0x000fe400000006ff */
[----:B------:R-:W-:Y:S02]  /*57c0*/  LEA R16, R112, UR49, 0x4 ;  /* 0x0000003170107c11 */ /* 0x000fe4000f8e20ff */
[----:B------:R-:W2:Y:S02]  /*57d0*/  SYNCS.PHASECHK.TRANS64.TRYWAIT P0, [R0+URZ+0x100], R3 ;  /* 0x00010003000075a7 */ /* 0x000ea400080011ff */
[----:B-12---:R-:W-:Y:S05]  /*57e0*/  @!P0 BRA `(.L_x_107) ;  /* 0x00000034004c8947 */ /* 0x006fea0003800000 */
.L_x_189:
[----:B------:R-:W3:Y:S01]  /*57f0*/  LDC.64 R12, c[0x0][0xb10] ;  /* 0x0002c400ff0c7b82 */ /* 0x000ee20000000a00 */
[----:B------:R-:W4:Y:S01]  /*5800*/  LDS.128 R16, [R16+0x190] ;  /* 0x0001900010107984 */ /* 0x000f220000000c00 */
[----:B-1----:R-:W-:Y:S01]  /*5810*/  ISETP.NE.AND P1, PT, R41, 0x1, PT ;  /* 0x000000012900780c */ /* 0x002fe20003f25270 */
[----:B--2---:R-:W-:Y:S01]  /*5820*/  VIADD R0, R0, 0x110 ;  /* 0x0000011000007836 */ /* 0x004fe20000000000 */
[----:B------:R-:W-:Y:S04]  /*5830*/  ISETP.GE.AND P0, PT, R40, 0x1, PT ;  /* 0x000000012800780c */ /* 0x000fe80003f06270 */
[----:B------:R-:W1:Y:S01]  /*5840*/  LDC.64 R10, c[0x0][0xb18] ;  /* 0x0002c600ff0a7b82 */ /* 0x000e620000000a00 */
[----:B------:R-:W-:Y:S01]  /*5850*/  PRMT R0, RZ, 0x654, R0 ;  /* 0x00000654ff007816 */ /* 0x000fe20000000000 */
[----:B------:R-:W-:Y:S01]  /*5860*/  @!PT LDS RZ, [RZ] ;  /* 0x00000000fffff984 */ /* 0x000fe20000000800 */
[----:B------:R-:W-:Y:S01]  /*5870*/  @!PT LDS RZ, [RZ] ;  /* 0x00000000fffff984 */ /* 0x000fe20000000800 */
[----:B------:R-:W-:Y:S01]  /*5880*/  @!PT LDS RZ, [RZ] ;  /* 0x00000000fffff984 */ /* 0x000fe20000000800 */
[----:B------:R-:W-:Y:S01]  /*5890*/  @!PT LDS RZ, [RZ] ;  /* 0x00000000fffff984 */ /* 0x000fe20000000800 */
[----:B------:R2:W-:Y:S06]  /*58a0*/  MEMBAR.ALL.CTA ;  /* 0x0000000000007992 */ /* 0x0005ec0000008000 */
[----:B--2---:R-:W2:Y:S01]  /*58b0*/  FENCE.VIEW.ASYNC.S ;  /* 0x00000000000073c6 */ /* 0x004ea20000000000 */
[----:B------:R-:W1:Y:S08]  /*58c0*/  @!P1 LDC R14, c[0x0][0xb20] ;  /* 0x0002c800ff0e9b82 */ /* 0x000e700000000800 */
[----:B------:R-:W1:Y:S01]  /*58d0*/  @!P1 LDC R9, c[0x0][0xb0c] ;  /* 0x0002c300ff099b82 */ /* 0x000e620000000800 */
[----:B--2---:R2:W-:Y:S01]  /*58e0*/  SYNCS.ARRIVE.TRANS64.RED.A1T0 RZ, [R0+URZ], RZ ;  /* 0x000000ff00ff79a7 */ /* 0x0045e200081004ff */
[----:B----4-:R-:W-:Y:S04]  /*58f0*/  LOP3.LUT P4, RZ, R18, 0x1, RZ, 0xc0, !PT ;  /* 0x0000000112ff7812 */ /* 0x010fe8000788c0ff */
[----:B------:R-:W-:Y:S09]  /*5900*/  P2R R110, PR, RZ, 0x10 ;  /* 0x00000010ff6e7803 */ /* 0x000ff20000000000 */
[----:B------:R-:W-:Y:S02]  /*5910*/  @P4 MOV R45, R16 ;  /* 0x00000010002d4202 */ /* 0x000fe40000000f00 */
[----:B------:R-:W-:Y:S01]  /*5920*/  @P4 LOP3.LUT R43, R17, 0xffff, RZ, 0xc0, !PT ;  /* 0x0000ffff112b4812 */ /* 0x000fe200078ec0ff */
[----:B--23--:R-:W-:Y:S06]  /*5930*/  @!P0 BRA `(.L_x_108) ;  /* 0x0000000000a48947 */ /* 0x00cfec0003800000 */
[----:B------:R-:W-:Y:S01]  /*5940*/  IMAD.HI.U32 R24, R98, R39, RZ ;  /* 0x0000002762187227 */ /* 0x000fe200078e00ff */
[----:B------:R-:W-:Y:S02]  /*5950*/  ISETP.NE.AND P0, PT, R38, 0x1, PT ;  /* 0x000000012600780c */ /* 0x000fe40003f05270 */
[----:B------:R-:W-:Y:S01]  /*5960*/  ISETP.NE.AND P2, PT, R40, 0x1, PT ;  /* 0x000000012800780c */ /* 0x000fe20003f45270 */
[-C--:B------:R-:W-:Y:S01]  /*5970*/  IMAD.HI.U32 R22, R99, R92.reuse, RZ ;  /* 0x0000005c63167227 */ /* 0x080fe200078e00ff */
[----:B------:R-:W-:Y:S02]  /*5980*/  SHF.R.U32.HI R23, RZ, R97, R24 ;  /* 0x00000061ff177219 */ /* 0x000fe40000011618 */
[----:B------:R-:W-:Y:S01]  /*5990*/  ISETP.NE.AND P3, PT, R42, 0x1, PT ;  /* 0x000000012a00780c */ /* 0x000fe20003f65270 */
[----:B------:R-:W-:Y:S01]  /*59a0*/  IMAD.HI.U32 R28, R43, R39, RZ ;  /* 0x000000272b1c7227 */ /* 0x000fe200078e00ff */
[----:B------:R-:W-:Y:S02]  /*59b0*/  SHF.R.U32.HI R22, RZ, R93, R22 ;  /* 0x0000005dff167219 */ /* 0x000fe40000011616 */
[----:B------:R-:W-:Y:S01]  /*59c0*/  SEL R3, R98, R23, !P0 ;  /* 0x0000001762037207 */ /* 0x000fe20004000000 */
[----:B------:R-:W-:Y:S01]  /*59d0*/  IMAD.HI.U32 R26, R45, R92, RZ ;  /* 0x0000005c2d1a7227 */ /* 0x000fe200078e00ff */
[----:B------:R-:W-:Y:S03]  /*59e0*/  SEL R7, R99, R22, !P3 ;  /* 0x0000001663077207 */ /* 0x000fe60005800000 */
[-C--:B------:R-:W-:Y:S01]  /*59f0*/  IMAD.HI.U32 R22, R3, R36.reuse, RZ ;  /* 0x0000002403167227 */ /* 0x080fe200078e00ff */
[----:B------:R-:W-:Y:S03]  /*5a00*/  SHF.R.U32.HI R26, RZ, R93, R26 ;  /* 0x0000005dff1a7219 */ /* 0x000fe6000001161a */
[----:B------:R-:W-:Y:S01]  /*5a10*/  IMAD.HI.U32 R24, R7, R36, RZ ;  /* 0x0000002407187227 */ /* 0x000fe200078e00ff */
[----:B------:R-:W-:Y:S02]  /*5a20*/  @P2 SHF.R.U32.HI R3, RZ, R37, R22 ;  /* 0x00000025ff032219 */ /* 0x000fe40000011616 */
[----:B------:R-:W-:Y:S02]  /*5a30*/  SHF.R.U32.HI R22, RZ, R97, R28 ;  /* 0x00000061ff167219 */ /* 0x000fe4000001161c */
[----:B------:R-:W-:Y:S01]  /*5a40*/  @P2 SHF.R.U32.HI R7, RZ, R37, R24 ;  /* 0x00000025ff072219 */ /* 0x000fe20000011618 */
[C---:B------:R-:W-:Y:S01]  /*5a50*/  IMAD R2, R40.reuse, R3, RZ ;  /* 0x0000000328027224 */ /* 0x040fe200078e02ff */
[----:B------:R-:W-:Y:S02]  /*5a60*/  SEL R5, R43, R22, !P0 ;  /* 0x000000162b057207 */ /* 0x000fe40004000000 */
[----:B------:R-:W-:Y:S01]  /*5a70*/  SEL R3, R45, R26, !P3 ;  /* 0x0000001a2d037207 */ /* 0x000fe20005800000 */
[----:B------:R-:W-:Y:S01]  /*5a80*/  IMAD R4, R40, R7, RZ ;  /* 0x0000000728047224 */ /* 0x000fe200078e02ff */
[C---:B------:R-:W-:Y:S01]  /*5a90*/  ISETP.GE.AND P0, PT, R5.reuse, R2, PT ;  /* 0x000000020500720c */ /* 0x040fe20003f06270 */
[----:B------:R-:W-:Y:S03]  /*5aa0*/  IMAD.HI.U32 R6, R5, R36, RZ ;  /* 0x0000002405067227 */ /* 0x000fe600078e00ff */
[----:B------:R-:W-:Y:S01]  /*5ab0*/  ISETP.GE.OR P0, PT, R3, R4, P0 ;  /* 0x000000040300720c */ /* 0x000fe20000706670 */
[----:B------:R-:W-:Y:S01]  /*5ac0*/  IMAD.MOV R4, RZ, RZ, -R3 ;  /* 0x000000ffff047224 */ /* 0x000fe200078e0a03 */
[-C--:B------:R-:W-:Y:S03]  /*5ad0*/  SHF.R.U32.HI R6, RZ, R37.reuse, R6 ;  /* 0x00000025ff067219 */ /* 0x080fe60000011606 */
[----:B------:R-:W-:Y:S01]  /*5ae0*/  IMAD R45, R42, R4, R45 ;  /* 0x000000042a2d7224 */ /* 0x000fe200078e022d */
[----:B------:R-:W-:Y:S05]  /*5af0*/  SEL R15, R5, R6, !P2 ;  /* 0x00000006050f7207 */ /* 0x000fea0005000000 */
[----:B------:R-:W-:Y:S02]  /*5b00*/  IMAD.MOV R6, RZ, RZ, -R15 ;  /* 0x000000ffff067224 */ /* 0x000fe400078e0a0f */
[C---:B------:R-:W-:Y:S04]  /*5b10*/  @!P0 IMAD.HI.U32 R2, R3.reuse, R36, RZ ;  /* 0x0000002403028227 */ /* 0x040fe800078e00ff */
[----:B------:R-:W-:Y:S01]  /*5b20*/  IMAD R6, R40, R6, R5 ;  /* 0x0000000628067224 */ /* 0x000fe200078e0205 */
[----:B------:R-:W-:Y:S04]  /*5b30*/  @!P0 SHF.R.U32.HI R2, RZ, R37, R2 ;  /* 0x00000025ff028219 */ /* 0x000fe80000011602 */
[----:B------:R-:W-:Y:S02]  /*5b40*/  @!P0 SEL R0, R3, R2, !P2 ;  /* 0x0000000203008207 */ /* 0x000fe40005000000 */
[----:B------:R-:W-:Y:S02]  /*5b50*/  IADD3 R2, PT, PT, -R5, RZ, RZ ;  /* 0x000000ff05027210 */ /* 0x000fe40007ffe1ff */
[----:B------:R-:W-:Y:S01]  /*5b60*/  @!P0 IADD3 R8, PT, PT, R15, -R0, RZ ;  /* 0x800000000f088210 */ /* 0x000fe20007ffe0ff */
[----:B------:R-:W-:Y:S02]  /*5b70*/  @!P0 IMAD R0, R7, R6, R0 ;  /* 0x0000000607008224 */ /* 0x000fe400078e0200 */
[----:B------:R-:W-:Y:S02]  /*5b80*/  IMAD R43, R38, R2, R43 ;  /* 0x00000002262b7224 */ /* 0x000fe400078e022b */
[----:B------:R-:W-:Y:S02]  /*5b90*/  @!P0 IMAD R5, R8, R40, R3 ;  /* 0x0000002808058224 */ /* 0x000fe400078e0203 */
[----:B------:R-:W-:Y:S04]  /*5ba0*/  @!P0 IMAD.MOV.U32 R3, RZ, RZ, R0 ;  /* 0x000000ffff038224 */ /* 0x000fe800078e0000 */
[----:B------:R-:W-:Y:S02]  /*5bb0*/  IMAD R45, R3, R42, R45 ;  /* 0x0000002a032d7224 */ /* 0x000fe400078e022d */
[----:B------:R-:W-:Y:S07]  /*5bc0*/  IMAD R43, R5, R38, R43 ;  /* 0x00000026052b7224 */ /* 0x000fee00078e022b */
.L_x_108:
[----:B-1----:R-:W-:Y:S01]  /*5bd0*/  @!P1 ISETP.NE.AND P0, PT, R10, 0x1, PT ;  /* 0x000000010a00980c */ /* 0x002fe20003f05270 */
[----:B------:R-:W-:Y:S01]  /*5be0*/  @!P1 IMAD.HI.U32 R0, R45, R12, RZ ;  /* 0x0000000c2d009227 */ /* 0x000fe200078e00ff */
[----:B------:R-:W-:Y:S01]  /*5bf0*/  @!P1 ISETP.NE.AND P2, PT, R9, 0x1, PT ;  /* 0x000000010900980c */ /* 0x000fe20003f45270 */
[----:B------:R-:W-:Y:S01]  /*5c00*/  ULOP3.LUT UP0, URZ, UR48, 0x90, URZ, 0xc0, !UPT ;  /* 0x0000009030ff7892 */ /* 0x000fe2000f80c0ff */
[----:B------:R-:W-:Y:S01]  /*5c10*/  R2UR UR42, R21 ;  /* 0x00000000152a72ca */ /* 0x000fe200000e0000 */
[----:B------:R-:W-:Y:S01]  /*5c20*/  @!P1 IMAD.HI.U32 R3, R43, R11, RZ ;  /* 0x0000000b2b039227 */ /* 0x000fe200078e00ff */
[----:B------:R-:W-:Y:S02]  /*5c30*/  @!P1 SHF.R.U32.HI R0, RZ, R13, R0 ;  /* 0x0000000dff009219 */ /* 0x000fe40000011600 */
[----:B------:R-:W-:Y:S01]  /*5c40*/  R2UR UR41, R20 ;  /* 0x00000000142972ca */ /* 0x000fe200000e0000 */
[----:B------:R-:W-:Y:S01]  /*5c50*/  VIADD R112, R112, 0x1 ;  /* 0x0000000170707836 */ /* 0x000fe20000000000 */
[----:B------:R-:W-:Y:S02]  /*5c60*/  @!P1 SHF.R.U32.HI R2, RZ, R14, R3 ;  /* 0x0000000eff029219 */ /* 0x000fe40000011603 */
[----:B------:R-:W-:Y:S02]  /*5c70*/  @!P1 SEL R3, R45, R0, !P2 ;  /* 0x000000002d039207 */ /* 0x000fe40005000000 */
[----:B------:R-:W-:Y:S02]  /*5c80*/  @!P1 SEL R2, R43, R2, !P0 ;  /* 0x000000022b029207 */ /* 0x000fe40004000000 */
[----:B------:R-:W-:Y:S01]  /*5c90*/  @P4 SHF.R.U32.HI R103, RZ, 0x10, R17 ;  /* 0x00000010ff674819 */ /* 0x000fe20000011611 */
[----:B------:R-:W-:Y:S02]  /*5ca0*/  USHF.L.U32 UR42, UR42, 0x6, URZ ;  /* 0x000000062a2a7899 */ /* 0x000fe400080006ff */
[----:B------:R-:W-:Y:S02]  /*5cb0*/  @!P1 IMAD.IADD R0, R2, 0x1, -R3 ;  /* 0x0000000102009824 */ /* 0x000fe400078e0a03 */
[----:B------:R-:W-:Y:S01]  /*5cc0*/  @!P1 IMAD.IADD R2, R3, 0x1, -R2 ;  /* 0x0000000103029824 */ /* 0x000fe200078e0a02 */
[----:B------:R-:W-:Y:S01]  /*5cd0*/  USHF.L.U32 UR41, UR41, 0x7, URZ ;  /* 0x0000000729297899 */ /* 0x000fe200080006ff */
[----:B------:R-:W-:Y:S02]  /*5ce0*/  @!P1 IMAD R45, R0, R9, R45 ;  /* 0x00000009002d9224 */ /* 0x000fe400078e022d */
[----:B------:R-:W-:Y:S01]  /*5cf0*/  @!P1 IMAD R43, R2, R10, R43 ;  /* 0x0000000a022b9224 */ /* 0x000fe200078e022b */
[----:B------:R-:W-:Y:S08]  /*5d00*/  BRA.U !UP0, `(.L_x_109) ;  /* 0x0000000108407547 */ /* 0x000ff0000b800000 */
[----:B------:R-:W1:Y:S01]  /*5d10*/  LDCU.64 UR8, c[0x4][0x80] ;  /* 0x01001000ff0877ac */ /* 0x000e620008000a00 */
[----:B------:R-:W-:Y:S01]  /*5d20*/  MOV R3, 0x0 ;  /* 0x0000000000037802 */ /* 0x000fe20000000f00 */
[----:B------:R-:W-:Y:S02]  /*5d30*/  HFMA2 R12, -RZ, RZ, 0, 5.9604644775390625e-08 ;  /* 0x00000001ff0c7431 */ /* 0x000fe400000001ff */
[----:B------:R-:W-:Y:S02]  /*5d40*/  IMAD.MOV.U32 R8, RZ, RZ, 0x70 ;  /* 0x00000070ff087424 */ /* 0x000fe400078e00ff */
[----:B------:R-:W-:Y:S01]  /*5d50*/  IMAD.MOV.U32 R13, RZ, RZ, RZ ;  /* 0x000000ffff0d7224 */ /* 0x000fe200078e00ff */
[----:B------:R-:W2:Y:S01]  /*5d60*/  LDCU.64 UR6, c[0x4][0x88] ;  /* 0x01001100ff0677ac */ /* 0x000ea20008000a00 */
[----:B------:R-:W3:Y:S01]  /*5d70*/  LDC.64 R2, c[0x4][R3] ;  /* 0x0100000003027b82 */ /* 0x000ee20000000a00 */
[----:B------:R-:W4:Y:S01]  /*5d80*/  LDCU.64 UR4, c[0x4][0x8] ;  /* 0x01000100ff0477ac */ /* 0x000f220008000a00 */
[----:B-1----:R-:W-:Y:S01]  /*5d90*/  MOV R5, UR9 ;  /* 0x0000000900057c02 */ /* 0x002fe20008000f00 */
[----:B------:R-:W-:Y:S01]  /*5da0*/  IMAD.U32 R4, RZ, RZ, UR8 ;  /* 0x00000008ff047e24 */ /* 0x000fe2000f8e00ff */
[----:B--2---:R-:W-:Y:S01]  /*5db0*/  MOV R7, UR7 ;  /* 0x0000000700077c02 */ /* 0x004fe20008000f00 */
[----:B------:R-:W-:Y:S01]  /*5dc0*/  IMAD.U32 R6, RZ, RZ, UR6 ;  /* 0x00000006ff067e24 */ /* 0x000fe2000f8e00ff */
[----:B----4-:R-:W-:Y:S01]  /*5dd0*/  MOV R11, UR5 ;  /* 0x00000005000b7c02 */ /* 0x010fe20008000f00 */
[----:B------:R-:W-:Y:S02]  /*5de0*/  IMAD.U32 R10, RZ, RZ, UR4 ;  /* 0x00000004ff0a7e24 */ /* 0x000fe4000f8e00ff */
[----:B------:R-:W-:Y:S07]  /*5df0*/  LEPC R20, `(.L_x_109) ;  /* 0x000000001014794e */ /* 0x000fee0000000000 */
[----:B---3-5:R-:W-:Y:S05]  /*5e00*/  CALL.ABS.NOINC R2 ;  /* 0x0000000002007343 */ /* 0x028fea0003c00000 */
.L_x_109:
[----:B------:R-:W-:Y:S01]  /*5e10*/  LOP3.LUT P0, RZ, R108, 0x90, RZ, 0xc0, !PT ;  /* 0x000000906cff7812 */ /* 0x000fe2000780c0ff */
[----:B------:R-:W-:Y:S11]  /*5e20*/  BSSY.RECONVERGENT B6, `(.L_x_110) ;  /* 0x0000013000067945 */ /* 0x000ff60003800200 */
[----:B------:R-:W-:Y:S01]  /*5e30*/  @!UPT UIADD3 URZ, UPT, UPT, URZ, URZ, URZ ;  /* 0x000000fffffff290 */ /* 0x000fe2000fffe0ff */
[----:B------:R-:W-:Y:S05]  /*5e40*/  @!P0 BRA `(.L_x_111) ;  /* 0x0000000000408947 */ /* 0x000fea0003800000 */
        /* <DEDUP_REMOVED lines=16> */
.L_x_111:
[----:B------:R-:W-:Y:S05]  /*5f50*/  BSYNC.RECONVERGENT B6 ;  /* 0x0000000000067941 */ /* 0x000fea0003800200 */
.L_x_110:
[----:B------:R-:W-:Y:S01]  /*5f60*/  ISETP.NE.U32.AND P4, PT, R90, RZ, PT ;  /* 0x000000ff5a00720c */ /* 0x000fe20003f85070 */
[----:B------:R-:W-:Y:S01]  /*5f70*/  UISETP.NE.AND UP2, UPT, UR50, URZ, UPT ;  /* 0x000000ff3200728c */ /* 0x000fe2000bf45270 */
[----:B------:R-:W-:Y:S01]  /*5f80*/  ISETP.NE.U32.AND P3, PT, RZ, UR38, PT ;  /* 0x00000026ff007c0c */ /* 0x000fe2000bf65070 */
[----:B------:R-:W-:Y:S01]  /*5f90*/  UISETP.NE.U32.AND UP1, UPT, UR44, URZ, UPT ;  /* 0x000000ff2c00728c */ /* 0x000fe2000bf25070 */
[----:B------:R-:W-:Y:S01]  /*5fa0*/  ISETP.NE.AND.EX P4, PT, R91, RZ, PT, P4 ;  /* 0x000000ff5b00720c */ /* 0x000fe20003f85340 */
[----:B------:R-:W-:Y:S01]  /*5fb0*/  UPLOP3.LUT UP0, UPT, UPT, UPT, UPT, 0x40, 0x4 ;  /* 0x000000000004789c */ /* 0x000fe20003f0e870 */
[----:B------:R-:W-:Y:S01]  /*5fc0*/  ISETP.NE.AND.EX P3, PT, RZ, UR39, PT, P3 ;  /* 0x00000027ff007c0c */ /* 0x000fe2000bf65330 */
[----:B------:R-:W-:Y:S01]  /*5fd0*/  UISETP.NE.AND.EX UP1, UPT, UR45, URZ, UPT, UP1 ;  /* 0x000000ff2d00728c */ /* 0x000fe2000bf25310 */
[----:B------:R-:W-:Y:S04]  /*5fe0*/  PLOP3.LUT P1, PT, PT, PT, UP2, 0x80, 0x8 ;  /* 0x000000000008781c */ /* 0x000fe80003f2f028 */
[----:B------:R-:W-:Y:S06]  /*5ff0*/  @UP2 UPLOP3.LUT UP0, UPT, UPT, UPT, UP1, 0x80, 0x8 ;  /* 0x000000000008289c */ /* 0x000fec0003f0f010 */
[----:B------:R-:W-:Y:S01]  /*6000*/  PLOP3.LUT P0, PT, PT, PT, UP0, 0x80, 0x8 ;  /* 0x000000000008781c */ /* 0x000fe20003f0f008 */
[----:B------:R-:W-:Y:S01]  /*6010*/  @!UPT UIADD3 URZ, UPT, UPT, URZ, URZ, URZ ;  /* 0x000000fffffff290 */ /* 0x000fe2000fffe0ff */
[----:B------:R-:W-:Y:S11]  /*6020*/  BRA.U !UP1, `(.L_x_112) ;  /* 0x0000000109387547 */ /* 0x000ff6000b800000 */
[----:B------:R-:W-:Y:S01]  /*6030*/  UISETP.NE.U32.AND UP0, UPT, UR38, URZ, UPT ;  /* 0x000000ff2600728c */ /* 0x000fe2000bf05070 */
[----:B------:R-:W-:Y:S02]  /*6040*/  HFMA2 R0, -RZ, RZ, 0, 5.9604644775390625e-08 ;  /* 0x00000001ff007431 */ /* 0x000fe400000001ff */
[----:B------:R-:W-:Y:S01]  /*6050*/  IMAD.MOV.U32 R95, RZ, RZ, 0x1 ;  /* 0x00000001ff5f7424 */ /* 0x000fe200078e00ff */
[----:B------:R-:W-:Y:S06]  /*6060*/  UISETP.NE.AND.EX UP0, UPT, UR39, URZ, UPT, UP0 ;  /* 0x000000ff2700728c */ /* 0x000fec000bf05300 */
[----:B------:R-:W-:Y:S05]  /*6070*/  PLOP3.LUT P2, PT, PT, PT, UP0, 0x80, 0x8 ;  /* 0x000000000008781c */ /* 0x000fea0003f4f008 */
[----:B------:R-:W1:Y:S01]  /*6080*/  @UP0 LDCU.64 UR6, c[0x0][0x888] ;  /* 0x00011100ff0607ac */ /* 0x000e620008000a00 */
[----:B------:R-:W-:Y:S07]  /*6090*/  @UP0 UIMAD UR4, UR36, UR44, URZ ;  /* 0x0000002c240402a4 */ /* 0x000fee000f8e02ff */
[----:B------:R-:W-:Y:S01]  /*60a0*/  @!P2 PRMT R95, R0, 0x7610, R95 ;  /* 0x00007610005fa816 */ /* 0x000fe2000000005f */
[----:B-1----:R-:W-:Y:S03]  /*60b0*/  @UP0 UIMAD.WIDE UR6, UR4, 0x4, UR6 ;  /* 0x00000004040608a5 */ /* 0x002fe6000f8e0206 */
[----:B------:R-:W1:Y:S03]  /*60c0*/  @!UP0 LDCU UR4, c[0x0][0x880] ;  /* 0x00011000ff0487ac */ /* 0x000e660008000800 */
[----:B------:R-:W-:Y:S01]  /*60d0*/  IMAD.U32 R2, RZ, RZ, UR6 ;  /* 0x00000006ff027e24 */ /* 0x000fe2000f8e00ff */
[----:B------:R-:W-:Y:S05]  /*60e0*/  MOV R3, UR7 ;  /* 0x0000000700037c02 */ /* 0x000fea0008000f00 */
[----:B-----5:R2:W5:Y:S02]  /*60f0*/  @P2 LDG.E R49, desc[UR46][R2.64] ;  /* 0x0000002e02312981 */ /* 0x020564000c1e1900 */
[----:B-12---:R-:W-:Y:S02]  /*6100*/  @!P2 IMAD.U32 R49, RZ, RZ, UR4 ;  /* 0x00000004ff31ae24 */ /* 0x006fe4000f8e00ff */
.L_x_112:
[----:B------:R-:W-:Y:S05]  /*6110*/  @!P4 BRA `(.L_x_113) ;  /* 0x000000000020c947 */ /* 0x000fea0003800000 */
[----:B------:R-:W-:Y:S04]  /*6120*/  ISETP.NE.U32.AND P2, PT, R88, RZ, PT ;  /* 0x000000ff5800720c */ /* 0x000fe80003f45070 */
[----:B------:R-:W-:Y:S11]  /*6130*/  ISETP.NE.AND.EX P2, PT, R89, RZ, PT, P2 ;  /* 0x000000ff5900720c */ /* 0x000ff60003f45320 */
[----:B------:R-:W-:Y:S02]  /*6140*/  @!UPT UIADD3 URZ, UPT, UPT, URZ, URZ, URZ ;  /* 0x000000fffffff290 */ /* 0x000fe4000fffe0ff */
[----:B------:R-:W1:Y:S01]  /*6150*/  @P2 LDC.64 R2, c[0x0][0x8a8] ;  /* 0x00022a00ff022b82 */ /* 0x000e620000000a00 */
[----:B------:R-:W-:Y:S04]  /*6160*/  @P2 IMAD R0, R90, UR36, RZ ;  /* 0x000000245a002c24 */ /* 0x000fe8000f8e02ff */
[----:B-1----:R-:W-:Y:S05]  /*6170*/  @P2 IMAD.WIDE R2, R0, 0x4, R2 ;  /* 0x0000000400022825 */ /* 0x002fea00078e0202 */
[----:B-----5:R1:W5:Y:S02]  /*6180*/  @P2 LDG.E R46, desc[UR46][R2.64] ;  /* 0x0000002e022e2981 */ /* 0x020364000c1e1900 */
[----:B-1----:R-:W2:Y:S02]  /*6190*/  @!P2 LDC R46, c[0x0][0x8a0] ;  /* 0x00022800ff2eab82 */ /* 0x002ea40000000800 */
.L_x_113:
[----:B-----5:R-:W-:Y:S01]  /*61a0*/  FSETP.NEU.AND P2, PT, R49, RZ, PT ;  /* 0x000000ff3100720b */ /* 0x020fe20003f4d000 */
[----:B------:R-:W-:Y:S01]  /*61b0*/  BSSY B1, `(.L_x_114) ;  /* 0x0000041000017945 */ /* 0x000fe20003800000 */
[----:B------:R-:W-:Y:S01]  /*61c0*/  SEL R5, RZ, 0xffffffff, P3 ;  /* 0xffffffffff057807 */ /* 0x000fe20001800000 */
[----:B------:R-:W-:Y:S01]  /*61d0*/  IMAD.MOV.U32 R114, RZ, RZ, 0x1 ;  /* 0x00000001ff727424 */ /* 0x000fe200078e00ff */
[----:B------:R-:W-:Y:S01]  /*61e0*/  LOP3.LUT P3, RZ, R95, 0xff, RZ, 0xc0, !PT ;  /* 0x000000ff5fff7812 */ /* 0x000fe2000786c0ff */
[C---:B------:R-:W-:Y:S01]  /*61f0*/  IMAD R48, R44.reuse, 0x40, R47 ;  /* 0x000000402c307824 */ /* 0x040fe200078e022f */
[----:B------:R-:W-:Y:S02]  /*6200*/  @P1 SEL R0, RZ, 0xffffffff, P2 ;  /* 0xffffffffff001807 */ /* 0x000fe40001000000 */
[----:B------:R-:W-:Y:S02]  /*6210*/  CS2R R86, SRZ ;  /* 0x0000000000567805 */ /* 0x000fe4000001ff00 */
[----:B------:R-:W-:Y:S02]  /*6220*/  LEA R3, R105, UR49, 0x3 ;  /* 0x0000003169037c11 */ /* 0x000fe4000f8e18ff */
[----:B------:R-:W-:Y:S02]  /*6230*/  CS2R R84, SRZ ;  /* 0x0000000000547805 */ /* 0x000fe4000001ff00 */
[----:B------:R-:W-:Y:S02]  /*6240*/  @P0 SEL R0, R5, R0, !P3 ;  /* 0x0000000005000207 */ /* 0x000fe40005800000 */
[----:B------:R-:W-:Y:S02]  /*6250*/  CS2R R82, SRZ ;  /* 0x0000000000527805 */ /* 0x000fe4000001ff00 */
[----:B------:R-:W-:Y:S02]  /*6260*/  LEA R111, R44, UR49, 0x3 ;  /* 0x000000312c6f7c11 */ /* 0x000fe4000f8e18ff */
[----:B------:R-:W-:Y:S02]  /*6270*/  CS2R R80, SRZ ;  /* 0x0000000000507805 */ /* 0x000fe4000001ff00 */
[----:B------:R-:W-:Y:S02]  /*6280*/  @P1 LOP3.LUT R0, R0, 0x1, RZ, 0xc0, !PT ;  /* 0x0000000100001812 */ /* 0x000fe400078ec0ff */
[----:B------:R-:W-:Y:S02]  /*6290*/  SHF.L.U32 R4, R107, 0x1f, RZ ;  /* 0x0000001f6b047819 */ /* 0x000fe400000006ff */
[----:B------:R-:W-:Y:S02]  /*62a0*/  ISETP.NE.U32.OR P5, PT, R0, 0x1, !P1 ;  /* 0x000000010000780c */ /* 0x000fe40004fa5470 */
[----:B------:R-:W-:Y:S02]  /*62b0*/  SEL R0, RZ, 0xffffffff, P2 ;  /* 0xffffffffff007807 */ /* 0x000fe40001000000 */
[----:B------:R-:W-:Y:S02]  /*62c0*/  PLOP3.LUT P2, PT, PT, PT, UP1, 0x80, 0x8 ;  /* 0x000000000008781c */ /* 0x000fe40003f4f018 */
[----:B------:R-:W-:Y:S07]  /*62d0*/  P2R R113, PR, RZ, 0x20 ;  /* 0x00000020ff717803 */ /* 0x000fee0000000000 */
[----:B------:R-:W-:Y:S04]  /*62e0*/  @P5 SHF.L.U32 R2, R104, 0x1f, RZ ;  /* 0x0000001f68025819 */ /* 0x000fe800000006ff */
[----:B------:R-:W1:Y:S01]  /*62f0*/  @P5 SYNCS.PHASECHK.TRANS64.TRYWAIT P1, [R3+URZ+0xd0], R2 ;  /* 0x0000d002030055a7 */ /* 0x000e6200080211ff */
[----:B------:R-:W-:Y:S04]  /*6300*/  @P2 SEL R0, R5, R0, !P3 ;  /* 0x0000000005002207 */ /* 0x000fe80005800000 */
[----:B------:R-:W-:Y:S04]  /*6310*/  LOP3.LUT R0, R0, 0x1, RZ, 0xc0, !PT ;  /* 0x0000000100007812 */ /* 0x000fe800078ec0ff */
[----:B------:R-:W-:Y:S04]  /*6320*/  ISETP.NE.U32.AND P4, PT, R0, 0x1, PT ;  /* 0x000000010000780c */ /* 0x000fe80003f85070 */
[----:B------:R-:W-:Y:S01]  /*6330*/  P2R R115, PR, RZ, 0x10 ;  /* 0x00000010ff737803 */ /* 0x000fe20000000000 */
[----:B------:R3:W4:Y:S01]  /*6340*/  SYNCS.PHASECHK.TRANS64.TRYWAIT P0, [R111+URZ+0x120], R4 ;  /* 0x000120046f0075a7 */ /* 0x00072200080011ff */
[----:B-1----:R-:W-:Y:S01]  /*6350*/  @P5 SEL R114, RZ, 0x1, !P1 ;  /* 0x00000001ff725807 */ /* 0x002fe20004800000 */
[----:B---3--:R-:W-:Y:S06]  /*6360*/  @!P5 BRA `(.L_x_115) ;  /* 0x000000000094d947 */ /* 0x008fec0003800000 */
[----:B------:R-:W-:Y:S01]  /*6370*/  @P4 IMAD R5, R105, 0x1000, R100 ;  /* 0x0000100069054824 */ /* 0x000fe200078e0264 */
[----:B------:R-:W-:Y:S01]  /*6380*/  LOP3.LUT P5, RZ, R101, 0x80, RZ, 0xc0, !PT ;  /* 0x0000008065ff7812 */ /* 0x000fe200078ac0ff */
[----:B------:R-:W-:Y:S01]  /*6390*/  BSSY B0, `(.L_x_116) ;  /* 0x0000010000007945 */ /* 0x000fe20003800000 */
[----:B------:R-:W-:Y:S01]  /*63a0*/  ISETP.NE.AND P2, PT, R114, RZ, PT ;  /* 0x000000ff7200720c */ /* 0x000fe20003f45270 */
[----:B------:R-:W-:Y:S01]  /*63b0*/  @P4 VIADD R2, R5, UR49 ;  /* 0x0000003105024c36 */ /* 0x000fe20008000000 */
[----:B------:R-:W-:Y:S02]  /*63c0*/  PLOP3.LUT P1, PT, PT, PT, PT, 0x8, 0x80 ;  /* 0x000000000080781c */ /* 0x000fe40003f2e170 */
[----:B------:R-:W-:Y:S02]  /*63d0*/  CS2R R82, SRZ ;  /* 0x0000000000527805 */ /* 0x000fe4000001ff00 */
[----:B------:R-:W-:Y:S01]  /*63e0*/  @P4 PLOP3.LUT P1, PT, P5, PT, PT, 0x80, 0x8 ;  /* 0x000000000008481c */ /* 0x000fe20002f2f070 */
[C---:B------:R-:W-:Y:S01]  /*63f0*/  @P4 VIADD R0, R2.reuse, 0x200 ;  /* 0x0000020002004836 */ /* 0x040fe20000000000 */
[----:B------:R-:W-:Y:S01]  /*6400*/  CS2R R80, SRZ ;  /* 0x0000000000507805 */ /* 0x000fe2000001ff00 */
[----:B------:R-:W-:Y:S01]  /*6410*/  @P4 VIADD R2, R2, 0x210 ;  /* 0x0000021002024836 */ /* 0x000fe20000000000 */
[----:B------:R-:W-:Y:S02]  /*6420*/  CS2R R86, SRZ ;  /* 0x0000000000567805 */ /* 0x000fe4000001ff00 */
[----:B------:R-:W-:Y:S07]  /*6430*/  CS2R R84, SRZ ;  /* 0x0000000000547805 */ /* 0x000fee000001ff00 */
[----:B------:R-:W-:Y:S01]  /*6440*/  @P1 VIADD R2, R0, 0xfffffff0 ;  /* 0xfffffff000021836 */ /* 0x000fe20000000000 */
[----:B------:R-:W-:Y:S06]  /*6450*/  @P2 BRA `(.L_x_117) ;  /* 0x00000000000c2947 */ /* 0x000fec0003800000 */
[----:B------:R-:W-:Y:S04]  /*6460*/  SHF.L.U32 R0, R104, 0x1f, RZ ;  /* 0x0000001f68007819 */ /* 0x000fe800000006ff */
[----:B------:R-:W1:Y:S02]  /*6470*/  SYNCS.PHASECHK.TRANS64.TRYWAIT P1, [R3+URZ+0xd0], R0 ;  /* 0x0000d000030075a7 */ /* 0x000e6400080211ff */
[----:B-1----:R-:W-:Y:S05]  /*6480*/  @!P1 BRA `(.L_x_118) ;  /* 0x0000002800389947 */ /* 0x002fea0003800000 */
.L_x_117:
[----:B------:R-:W-:Y:S05]  /*6490*/  BSYNC B0 ;  /* 0x0000000000007941 */ /* 0x000fea0003800000 */
.L_x_116:
[----:B------:R-:W-:Y:S01]  /*64a0*/  ISETP.NE.AND P1, PT, R115, RZ, PT ;  /* 0x000000ff7300720c */ /* 0x000fe20003f25270 */
[----:B-1----:R-:W-:Y:S02]  /*64b0*/  VIADD R3, R3, 0xe0 ;  /* 0x000000e003037836 */ /* 0x002fe40000000000 */
[----:B------:R-:W-:Y:S02]  /*64c0*/  IMAD.U32 R0, RZ, RZ, UR37 ;  /* 0x00000025ff007e24 */ /* 0x000fe4000f8e00ff */
[----:B------:R-:W-:Y:S03]  /*64d0*/  VIADD R105, R105, 0x1 ;  /* 0x0000000169697836 */ /* 0x000fe60000000000 */
[----:B------:R-:W-:Y:S05]  /*64e0*/  PRMT R0, R0, 0x654, R3 ;  /* 0x0000065400007816 */ /* 0x000fea0000000003 */
[----:B------:R1:W3:Y:S04]  /*64f0*/  @P1 LDS.128 R80, [R5+UR49+0x200] ;  /* 0x0002003105501984 */ /* 0x0002e80008000c00 */
[----:B------:R1:W1:Y:S01]  /*6500*/  @P1 LDS.128 R84, [R2] ;  /* 0x0000000002541984 */ /* 0x0002620000000c00 */
[C---:B------:R-:W-:Y:S01]  /*6510*/  ISETP.NE.AND P1, PT, R105.reuse, 0x2, PT ;  /* 0x000000026900780c */ /* 0x040fe20003f25270 */
[----:B------:R-:W-:Y:S01]  /*6520*/  @!PT LDS RZ, [RZ] ;  /* 0x00000000fffff984 */ /* 0x000fe20000000800 */
[----:B------:R-:W-:Y:S01]  /*6530*/  @!PT LDS RZ, [RZ] ;  /* 0x00000000fffff984 */ /* 0x000fe20000000800 */
[----:B------:R-:W-:Y:S01]  /*6540*/  @!PT LDS RZ, [RZ] ;  /* 0x00000000fffff984 */ /* 0x000fe20000000800 */
[----:B------:R-:W-:Y:S01]  /*6550*/  @!PT LDS RZ, [RZ] ;  /* 0x00000000fffff984 */ /* 0x000fe20000000800 */
[----:B------:R5:W-:Y:S06]  /*6560*/  MEMBAR.ALL.CTA ;  /* 0x0000000000007992 */ /* 0x000bec0000008000 */
[----:B-----5:R-:W5:Y:S01]  /*6570*/  FENCE.VIEW.ASYNC.S ;  /* 0x00000000000073c6 */ /* 0x020f620000000000 */
[----:B------:R-:W-:Y:S02]  /*6580*/  SEL R3, RZ, 0x1, P1 ;  /* 0x00000001ff037807 */ /* 0x000fe40000800000 */
[----:B------:R-:W-:Y:S02]  /*6590*/  SEL R105, R105, RZ, P1 ;  /* 0x000000ff69697207 */ /* 0x000fe40000800000 */
[----:B------:R-:W-:Y:S01]  /*65a0*/  LOP3.LUT R104, R104, R3, RZ, 0x3c, !PT ;  /* 0x0000000368687212 */ /* 0x000fe200078e3cff */
[----:B-----5:R1:W-:Y:S06]  /*65b0*/  SYNCS.ARRIVE.TRANS64.RED.A1T0 RZ, [R0+URZ], RZ ;  /* 0x000000ff00ff79a7 */ /* 0x0203ec00081004ff */
.L_x_115:
[----:B------:R-:W-:Y:S05]  /*65c0*/  BSYNC B1 ;  /* 0x0000000000017941 */ /* 0x000fea0003800000 */
.L_x_114:
[----:B------:R-:W-:Y:S04]  /*65d0*/  SHF.R.U32.HI R3, RZ, 0x15, R48 ;  /* 0x00000015ff037819 */ /* 0x000fe80000011630 */
[----:B------:R-:W-:Y:S01]  /*65e0*/  LOP3.LUT P1, RZ, R3, 0x3, R102, 0x48, !PT ;  /* 0x0000000303ff7812 */ /* 0x000fe20007824866 */
[----:B------:R-:W-:Y:S01]  /*65f0*/  @!UPT UIADD3 URZ, UPT, UPT, URZ, URZ, URZ ;  /* 0x000000fffffff290 */ /* 0x000fe2000fffe0ff */
[----:B----4-:R-:W-:Y:S11]  /*6600*/  @P0 BRA `(.L_x_119) ;  /* 0x0000000000080947 */ /* 0x010ff60003800000 */
[----:B------:R-:W4:Y:S02]  /*6610*/  SYNCS.PHASECHK.TRANS64.TRYWAIT P0, [R111+URZ+0x120], R4 ;  /* 0x000120046f0075a7 */ /* 0x000f2400080011ff */
[----:B----4-:R-:W-:Y:S05]  /*6620*/  @!P0 BRA `(.L_x_120) ;  /* 0x0000002400e48947 */ /* 0x010fea0003800000 */
.L_x_119:
[----:B------:R-:W-:Y:S05]  /*6630*/  @!P1 BRA `(.L_x_121) ;  /* 0x0000000000409947 */ /* 0x000fea0003800000 */
[----:B------:R-:W5:Y:S01]  /*6640*/  LDCU.64 UR8, c[0x4][0x70] ;  /* 0x01000e00ff0877ac */ /* 0x000f620008000a00 */
[----:B------:R-:W-:Y:S01]  /*6650*/  MOV R3, 0x0 ;  /* 0x0000000000037802 */ /* 0x000fe20000000f00 */
[----:B------:R-:W-:Y:S02]  /*6660*/  HFMA2 R12, -RZ, RZ, 0, 5.9604644775390625e-08 ;  /* 0x00000001ff0c7431 */ /* 0x000fe400000001ff */
[----:B------:R-:W-:Y:S02]  /*6670*/  IMAD.MOV.U32 R8, RZ, RZ, 0x192 ;  /* 0x00000192ff087424 */ /* 0x000fe400078e00ff */
[----:B------:R-:W-:Y:S01]  /*6680*/  IMAD.MOV.U32 R13, RZ, RZ, RZ ;  /* 0x000000ffff0d7224 */ /* 0x000fe200078e00ff */
[----:B------:R-:W2:Y:S01]  /*6690*/  LDCU.64 UR6, c[0x4][0x78] ;  /* 0x01000f00ff0677ac */ /* 0x000ea20008000a00 */
[----:B-1----:R-:W1:Y:S01]  /*66a0*/  LDC.64 R2, c[0x4][R3] ;  /* 0x0100000003027b82 */ /* 0x002e620000000a00 */
[----:B------:R-:W3:Y:S01]  /*66b0*/  LDCU.64 UR4, c[0x4][0x10] ;  /* 0x01000200ff0477ac */ /* 0x000ee20008000a00 */
[----:B-----5:R-:W-:Y:S01]  /*66c0*/  MOV R5, UR9 ;  /* 0x0000000900057c02 */ /* 0x020fe20008000f00 */
[----:B----4-:R-:W-:Y:S01]  /*66d0*/  IMAD.U32 R4, RZ, RZ, UR8 ;  /* 0x00000008ff047e24 */ /* 0x010fe2000f8e00ff */
[----:B--2---:R-:W-:Y:S01]  /*66e0*/  MOV R7, UR7 ;  /* 0x0000000700077c02 */ /* 0x004fe20008000f00 */
[----:B------:R-:W-:Y:S01]  /*66f0*/  IMAD.U32 R6, RZ, RZ, UR6 ;  /* 0x00000006ff067e24 */ /* 0x000fe2000f8e00ff */
[----:B---3--:R-:W-:Y:S01]  /*6700*/  MOV R11, UR5 ;  /* 0x00000005000b7c02 */ /* 0x008fe20008000f00 */
[----:B------:R-:W-:Y:S02]  /*6710*/  IMAD.U32 R10, RZ, RZ, UR4 ;  /* 0x00000004ff0a7e24 */ /* 0x000fe4000f8e00ff */
[----:B------:R-:W-:Y:S07]  /*6720*/  LEPC R20, `(.L_x_121) ;  /* 0x000000001014794e */ /* 0x000fee0000000000 */
[----:B-1----:R-:W-:Y:S05]  /*6730*/  CALL.ABS.NOINC R2 ;  /* 0x0000000002007343 */ /* 0x002fea0003c00000 */
.L_x_121:
[-C--:B---3--:R-:W-:Y:S01]  /*6740*/  F2FP.F16.E5M2.UNPACK_B R51, R80.reuse ;  /* 0x00000050ff33723e */ /* 0x088fe200020004ff */
[----:B------:R-:W-:Y:S05]  /*6750*/  WARPSYNC.ALL ;  /* 0x0000000000007948 */ /* 0x000fea0003800000 */
[----:B------:R-:W-:Y:S01]  /*6760*/  R2UR UR4, R48 ;  /* 0x00000000300472ca */ /* 0x000fe200000e0000 */
[--C-:B------:R-:W-:Y:S01]  /*6770*/  HADD2.F32 R50, -RZ, R51.reuse.H0_H0 ;  /* 0x20000033ff327230 */ /* 0x100fe20000004100 */
[----:B------:R-:W-:Y:S01]  /*6780*/  F2FP.F16.E5M2.UNPACK_B R53, R80.H1 ;  /* 0x00000050ff35723e */ /* 0x000fe200030004ff */
[----:B------:R-:W-:Y:S01]  /*6790*/  HADD2.F32 R51, -RZ, R51.H1_H1 ;  /* 0x30000033ff337230 */ /* 0x000fe20000004100 */
[-C--:B------:R-:W-:Y:S01]  /*67a0*/  F2FP.F16.E5M2.UNPACK_B R55, R81.reuse ;  /* 0x00000051ff37723e */ /* 0x080fe200020004ff */
[----:B------:R-:W-:Y:S01]  /*67b0*/  BSSY.RECONVERGENT B0, `(.L_x_122) ;  /* 0x000009e000007945 */ /* 0x000fe20003800200 */
[----:B------:R-:W-:Y:S01]  /*67c0*/  F2FP.F16.E5M2.UNPACK_B R57, R81.H1 ;  /* 0x00000051ff39723e */ /* 0x000fe200030004ff */
[--C-:B------:R-:W-:Y:S01]  /*67d0*/  HADD2.F32 R52, -RZ, R53.reuse.H0_H0 ;  /* 0x20000035ff347230 */ /* 0x100fe20000004100 */
[-C--:B------:R-:W-:Y:S01]  /*67e0*/  F2FP.F16.E5M2.UNPACK_B R59, R82.reuse ;  /* 0x00000052ff3b723e */ /* 0x080fe200020004ff */
[----:B------:R-:W-:Y:S01]  /*67f0*/  HADD2.F32 R54, -RZ, R53.H1_H1 ;  /* 0x30000035ff367230 */ /* 0x000fe20000004100 */
[----:B------:R-:W-:Y:S01]  /*6800*/  F2FP.F16.E5M2.UNPACK_B R61, R82.H1 ;  /* 0x00000052ff3d723e */ /* 0x000fe200030004ff */
[--C-:B------:R-:W-:Y:S01]  /*6810*/  HADD2.F32 R53, -RZ, R55.reuse.H0_H0 ;  /* 0x20000037ff357230 */ /* 0x100fe20000004100 */
[-C--:B------:R-:W-:Y:S01]  /*6820*/  F2FP.F16.E5M2.UNPACK_B R63, R83.reuse ;  /* 0x00000053ff3f723e */ /* 0x080fe200020004ff */
[----:B-1--4-:R-:W2:Y:S01]  /*6830*/  LDTM.x32 R4, tmem[UR4] ;  /* 0x00000004000479ee */ /* 0x012ea200082c0000 */
[----:B------:R-:W-:Y:S01]  /*6840*/  F2FP.F16.E5M2.UNPACK_B R65, R83.H1 ;  /* 0x00000053ff41723e */ /* 0x000fe200030004ff */
[----:B------:R-:W-:Y:S01]  /*6850*/  HADD2.F32 R56, -RZ, R55.H1_H1 ;  /* 0x30000037ff387230 */ /* 0x000fe20000004100 */
[-C--:B------:R-:W-:Y:S01]  /*6860*/  F2FP.F16.E5M2.UNPACK_B R67, R84.reuse ;  /* 0x00000054ff43723e */ /* 0x080fe200020004ff */
[----:B------:R-:W-:Y:S01]  /*6870*/  HADD2.F32 R60, -RZ, R59.H1_H1 ;  /* 0x3000003bff3c7230 */ /* 0x000fe20000004100 */
[----:B------:R-:W-:Y:S01]  /*6880*/  IADD3 R125, PT, PT, R100, UR49, RZ ;  /* 0x00000031647d7c10 */ /* 0x000fe2000fffe0ff */
[----:B------:R-:W-:Y:S01]  /*6890*/  HADD2.F32 R64, -RZ, R63.H1_H1 ;  /* 0x3000003fff407230 */ /* 0x000fe20000004100 */
[----:B------:R-:W-:Y:S01]  /*68a0*/  ISETP.NE.AND P6, PT, R113, RZ, PT ;  /* 0x000000ff7100720c */ /* 0x000fe20003fc5270 */
[----:B------:R-:W-:Y:S01]  /*68b0*/  HADD2.F32 R68, -RZ, R67.H1_H1 ;  /* 0x30000043ff447230 */ /* 0x000fe20000004100 */
[----:B------:R-:W-:Y:S01]  /*68c0*/  LOP3.LUT P5, RZ, R101, 0x80, RZ, 0xc0, !PT ;  /* 0x0000008065ff7812 */ /* 0x000fe200078ac0ff */
[--C-:B------:R-:W-:Y:S01]  /*68d0*/  HADD2.F32 R55, -RZ, R57.reuse.H0_H0 ;  /* 0x20000039ff377230 */ /* 0x100fe20000004100 */
[----:B------:R-:W-:Y:S01]  /*68e0*/  F2FP.F16.E5M2.UNPACK_B R69, R84.H1 ;  /* 0x00000054ff45723e */ /* 0x000fe200030004ff */
[----:B------:R-:W-:Y:S01]  /*68f0*/  HADD2.F32 R58, -RZ, R57.H1_H1 ;  /* 0x30000039ff3a7230 */ /* 0x000fe20000004100 */
[-C--:B------:R-:W-:Y:S01]  /*6900*/  F2FP.F16.E5M2.UNPACK_B R71, R85.reuse ;  /* 0x00000055ff47723e */ /* 0x080fe200020004ff */
[----:B------:R-:W-:Y:S01]  /*6910*/  HADD2.F32 R57, -RZ, R59.H0_H0 ;  /* 0x2000003bff397230 */ /* 0x000fe20000004100 */
[----:B------:R-:W-:Y:S01]  /*6920*/  F2FP.F16.E5M2.UNPACK_B R73, R85.H1 ;  /* 0x00000055ff49723e */ /* 0x000fe200030004ff */
[----:B------:R-:W-:Y:S01]  /*6930*/  HADD2.F32 R59, -RZ, R61.H0_H0 ;  /* 0x2000003dff3b7230 */ /* 0x000fe20000004100 */
[-C--:B------:R-:W-:Y:S01]  /*6940*/  F2FP.F16.E5M2.UNPACK_B R75, R86.reuse ;  /* 0x00000056ff4b723e */ /* 0x080fe200020004ff */
[----:B------:R-:W-:Y:S01]  /*6950*/  HADD2.F32 R72, -RZ, R71.H1_H1 ;  /* 0x30000047ff487230 */ /* 0x000fe20000004100 */
[----:B------:R-:W-:Y:S01]  /*6960*/  F2FP.F16.E5M2.UNPACK_B R77, R86.H1 ;  /* 0x00000056ff4d723e */ /* 0x000fe200030004ff */
[----:B------:R-:W-:Y:S01]  /*6970*/  HADD2.F32 R62, -RZ, R61.H1_H1 ;  /* 0x3000003dff3e7230 */ /* 0x000fe20000004100 */
[----:B------:R-:W-:Y:S01]  /*6980*/  F2FP.F16.E5M2.UNPACK_B R79, R87.H1 ;  /* 0x00000057ff4f723e */ /* 0x000fe200030004ff */
[----:B------:R-:W-:Y:S01]  /*6990*/  HADD2.F32 R61, -RZ, R63.H0_H0 ;  /* 0x2000003fff3d7230 */ /* 0x000fe20000004100 */
[----:B------:R-:W-:Y:S01]  /*69a0*/  ISETP.NE.AND P0, PT, R109, RZ, PT ;  /* 0x000000ff6d00720c */ /* 0x000fe20003f05270 */
[C---:B--2---:R-:W-:Y:S01]  /*69b0*/  FMUL R0, R46.reuse, R4 ;  /* 0x000000042e007220 */ /* 0x044fe20000400000 */
[C---:B------:R-:W-:Y:S01]  /*69c0*/  FMUL R2, R46.reuse, R5 ;  /* 0x000000052e027220 */ /* 0x040fe20000400000 */
[C---:B------:R-:W-:Y:S01]  /*69d0*/  FMUL R4, R46.reuse, R8 ;  /* 0x000000082e047220 */ /* 0x040fe20000400000 */
[C---:B------:R-:W-:Y:S01]  /*69e0*/  FMUL R5, R46.reuse, R9 ;  /* 0x000000092e057220 */ /* 0x040fe20000400000 */
[C---:B------:R-:W-:Y:S01]  /*69f0*/  FFMA R0, R49.reuse, R50, R0 ;  /* 0x0000003231007223 */ /* 0x040fe20000000000 */
[C---:B------:R-:W-:Y:S01]  /*6a00*/  FFMA R2, R49.reuse, R51, R2 ;  /* 0x0000003331027223 */ /* 0x040fe20000000002 */
[C---:B------:R-:W-:Y:S01]  /*6a10*/  FMUL R8, R46.reuse, R12 ;  /* 0x0000000c2e087220 */ /* 0x040fe20000400000 */
[C---:B------:R-:W-:Y:S01]  /*6a20*/  FMUL R9, R46.reuse, R13 ;  /* 0x0000000d2e097220 */ /* 0x040fe20000400000 */
[C---:B------:R-:W-:Y:S01]  /*6a30*/  FMUL R12, R46.reuse, R16 ;  /* 0x000000102e0c7220 */ /* 0x040fe20000400000 */
[C---:B------:R-:W-:Y:S01]  /*6a40*/  FMUL R13, R46.reuse, R17 ;  /* 0x000000112e0d7220 */ /* 0x040fe20000400000 */
[C---:B------:R-:W-:Y:S01]  /*6a50*/  FMUL R16, R46.reuse, R20 ;  /* 0x000000142e107220 */ /* 0x040fe20000400000 */
[C---:B------:R-:W-:Y:S01]  /*6a60*/  FMUL R17, R46.reuse, R21 ;  /* 0x000000152e117220 */ /* 0x040fe20000400000 */
[C---:B------:R-:W-:Y:S01]  /*6a70*/  FMUL R20, R46.reuse, R24 ;  /* 0x000000182e147220 */ /* 0x040fe20000400000 */
[C---:B------:R-:W-:Y:S01]  /*6a80*/  FMUL R21, R46.reuse, R25 ;  /* 0x000000192e157220 */ /* 0x040fe20000400000 */
[----:B------:R-:W-:Y:S02]  /*6a90*/  HADD2.F32 R76, -RZ, R75.H1_H1 ;  /* 0x3000004bff4c7230 */ /* 0x000fe40000004100 */
[C---:B------:R-:W-:Y:S01]  /*6aa0*/  FMUL R24, R46.reuse, R28 ;  /* 0x0000001c2e187220 */ /* 0x040fe20000400000 */
[C---:B------:R-:W-:Y:S01]  /*6ab0*/  FMUL R25, R46.reuse, R29 ;  /* 0x0000001d2e197220 */ /* 0x040fe20000400000 */
[C---:B------:R-:W-:Y:S01]  /*6ac0*/  FMUL R28, R46.reuse, R32 ;  /* 0x000000202e1c7220 */ /* 0x040fe20000400000 */
[C---:B------:R-:W-:Y:S01]  /*6ad0*/  FMUL R29, R46.reuse, R33 ;  /* 0x000000212e1d7220 */ /* 0x040fe20000400000 */
[C---:B------:R-:W-:Y:S01]  /*6ae0*/  FMUL R3, R46.reuse, R6 ;  /* 0x000000062e037220 */ /* 0x040fe20000400000 */
[C---:B------:R-:W-:Y:S01]  /*6af0*/  FMUL R7, R46.reuse, R7 ;  /* 0x000000072e077220 */ /* 0x040fe20000400000 */
[----:B------:R-:W-:Y:S01]  /*6b00*/  FMUL R6, R46, R10 ;  /* 0x0000000a2e067220 */ /* 0x000fe20000400000 */
[----:B------:R-:W-:Y:S01]  /*6b10*/  F2FP.F16.E5M2.UNPACK_B R50, R87 ;  /* 0x00000057ff32723e */ /* 0x000fe200020004ff */
[C---:B------:R-:W-:Y:S01]  /*6b20*/  FFMA R3, R49.reuse, R52, R3 ;  /* 0x0000003431037223 */ /* 0x040fe20000000003 */
[C---:B------:R-:W-:Y:S01]  /*6b30*/  FFMA R7, R49.reuse, R54, R7 ;  /* 0x0000003631077223 */ /* 0x040fe20000000007 */
[----:B------:R-:W-:Y:S01]  /*6b40*/  @P6 SHF.L.U32 R32, R104, 0x1f, RZ ;  /* 0x0000001f68206819 */ /* 0x000fe200000006ff */
[C---:B------:R-:W-:Y:S01]  /*6b50*/  FFMA R4, R49.reuse, R53, R4 ;  /* 0x0000003531047223 */ /* 0x040fe20000000004 */
[----:B------:R-:W-:Y:S01]  /*6b60*/  FFMA R5, R49, R56, R5 ;  /* 0x0000003831057223 */ /* 0x000fe20000000005 */
[C---:B------:R-:W-:Y:S01]  /*6b70*/  FMUL R11, R46.reuse, R11 ;  /* 0x0000000b2e0b7220 */ /* 0x040fe20000400000 */
[----:B------:R-:W-:Y:S01]  /*6b80*/  F2FP.SATFINITE.E5M2.F32.PACK_AB_MERGE_C R113, R7, R3, RZ ;  /* 0x000000030771723e */ /* 0x000fe200048060ff */
[C---:B------:R-:W-:Y:S01]  /*6b90*/  FFMA R6, R49.reuse, R55, R6 ;  /* 0x0000003731067223 */ /* 0x040fe20000000006 */
[----:B------:R-:W-:Y:S01]  /*6ba0*/  FMUL R10, R46, R14 ;  /* 0x0000000e2e0a7220 */ /* 0x000fe20000400000 */
[C---:B------:R-:W-:Y:S01]  /*6bb0*/  FFMA R11, R49.reuse, R58, R11 ;  /* 0x0000003a310b7223 */ /* 0x040fe2000000000b */
[----:B------:R-:W-:Y:S01]  /*6bc0*/  F2FP.SATFINITE.E5M2.F32.PACK_AB_MERGE_C R116, R2, R0, R113 ;  /* 0x000000000274723e */ /* 0x000fe20004806071 */
[C---:B------:R-:W-:Y:S01]  /*6bd0*/  FMUL R15, R46.reuse, R15 ;  /* 0x0000000f2e0f7220 */ /* 0x040fe20000400000 */
[----:B------:R-:W-:Y:S01]  /*6be0*/  MOV R113, 0x10 ;  /* 0x0000001000717802 */ /* 0x000fe20000000f00 */
[----:B------:R-:W-:Y:S01]  /*6bf0*/  FFMA R8, R49, R57, R8 ;  /* 0x0000003931087223 */ /* 0x000fe20000000008 */
[----:B------:R-:W-:Y:S01]  /*6c00*/  F2FP.SATFINITE.E5M2.F32.PACK_AB_MERGE_C R117, R11, R6, RZ ;  /* 0x000000060b75723e */ /* 0x000fe200048060ff */
[----:B------:R-:W-:Y:S01]  /*6c10*/  FFMA R9, R49, R60, R9 ;  /* 0x0000003c31097223 */ /* 0x000fe20000000009 */
[--C-:B------:R-:W-:Y:S01]  /*6c20*/  HADD2.F32 R63, -RZ, R65.reuse.H0_H0 ;  /* 0x20000041ff3f7230 */ /* 0x100fe20000004100 */
[----:B------:R-:W-:Y:S01]  /*6c30*/  SEL R124, R113, 0xfffffff0, !P5 ;  /* 0xfffffff0717c7807 */ /* 0x000fe20006800000 */
[----:B------:R-:W-:Y:S01]  /*6c40*/  FFMA R10, R49, R59, R10 ;  /* 0x0000003b310a7223 */ /* 0x000fe2000000000a */
[----:B------:R-:W-:Y:S01]  /*6c50*/  F2FP.SATFINITE.E5M2.F32.PACK_AB_MERGE_C R117, R5, R4, R117 ;  /* 0x000000040575723e */ /* 0x000fe20004806075 */
[----:B------:R-:W-:Y:S01]  /*6c60*/  FFMA R15, R49, R62, R15 ;  /* 0x0000003e310f7223 */ /* 0x000fe2000000000f */
[----:B------:R-:W-:Y:S01]  /*6c70*/  IADD3 R113, PT, PT, R125, R124, RZ ;  /* 0x0000007c7d717210 */ /* 0x000fe20007ffe0ff */
[C---:B------:R-:W-:Y:S01]  /*6c80*/  FFMA R12, R49.reuse, R61, R12 ;  /* 0x0000003d310c7223 */ /* 0x040fe2000000000c */
[----:B------:R-:W-:Y:S01]  /*6c90*/  FFMA R13, R49, R64, R13 ;  /* 0x00000040310d7223 */ /* 0x000fe2000000000d */
[--C-:B------:R-:W-:Y:S01]  /*6ca0*/  HADD2.F32 R51, -RZ, R50.reuse.H0_H0 ;  /* 0x20000032ff337230 */ /* 0x100fe20000004100 */
[----:B------:R-:W-:Y:S01]  /*6cb0*/  F2FP.SATFINITE.E5M2.F32.PACK_AB_MERGE_C R118, R15, R10, RZ ;  /* 0x0000000a0f76723e */ /* 0x000fe200048060ff */
[----:B------:R-:W-:Y:S02]  /*6cc0*/  HADD2.F32 R50, -RZ, R50.H1_H1 ;  /* 0x30000032ff327230 */ /* 0x000fe40000004100 */
[C---:B------:R-:W-:Y:S01]  /*6cd0*/  FMUL R14, R46.reuse, R18 ;  /* 0x000000122e0e7220 */ /* 0x040fe20000400000 */
[----:B------:R-:W-:Y:S02]  /*6ce0*/  HADD2.F32 R66, -RZ, R65.H1_H1 ;  /* 0x30000041ff427230 */ /* 0x000fe40000004100 */
[C---:B------:R-:W-:Y:S01]  /*6cf0*/  FMUL R19, R46.reuse, R19 ;  /* 0x000000132e137220 */ /* 0x040fe20000400000 */
[----:B------:R-:W-:Y:S02]  /*6d00*/  HADD2.F32 R65, -RZ, R67.H0_H0 ;  /* 0x20000043ff417230 */ /* 0x000fe40000004100 */
[C---:B------:R-:W-:Y:S01]  /*6d10*/  FFMA R14, R49.reuse, R63, R14 ;  /* 0x0000003f310e7223 */ /* 0x040fe2000000000e */
[--C-:B------:R-:W-:Y:S02]  /*6d20*/  HADD2.F32 R67, -RZ, R69.reuse.H0_H0 ;  /* 0x20000045ff437230 */ /* 0x100fe40000004100 */
[C---:B------:R-:W-:Y:S01]  /*6d30*/  FMUL R18, R46.reuse, R22 ;  /* 0x000000162e127220 */ /* 0x040fe20000400000 */
[----:B------:R-:W-:Y:S02]  /*6d40*/  HADD2.F32 R70, -RZ, R69.H1_H1 ;  /* 0x30000045ff467230 */ /* 0x000fe40000004100 */
[C---:B------:R-:W-:Y:S01]  /*6d50*/  FFMA R19, R49.reuse, R66, R19 ;  /* 0x0000004231137223 */ /* 0x040fe20000000013 */
[----:B------:R-:W-:Y:S02]  /*6d60*/  HADD2.F32 R69, -RZ, R71.H0_H0 ;  /* 0x20000047ff457230 */ /* 0x000fe40000004100 */
[C---:B------:R-:W-:Y:S01]  /*6d70*/  FMUL R23, R46.reuse, R23 ;  /* 0x000000172e177220 */ /* 0x040fe20000400000 */
[C---:B------:R-:W-:Y:S01]  /*6d80*/  FFMA R16, R49.reuse, R65, R16 ;  /* 0x0000004131107223 */ /* 0x040fe20000000010 */
[C---:B------:R-:W-:Y:S01]  /*6d90*/  FFMA R17, R49.reuse, R68, R17 ;  /* 0x0000004431117223 */ /* 0x040fe20000000011 */
[--C-:B------:R-:W-:Y:S02]  /*6da0*/  HADD2.F32 R71, -RZ, R73.reuse.H0_H0 ;  /* 0x20000049ff477230 */ /* 0x100fe40000004100 */
[C---:B------:R-:W-:Y:S01]  /*6db0*/  FFMA R18, R49.reuse, R67, R18 ;  /* 0x0000004331127223 */ /* 0x040fe20000000012 */
[----:B------:R-:W-:Y:S02]  /*6dc0*/  HADD2.F32 R74, -RZ, R73.H1_H1 ;  /* 0x30000049ff4a7230 */ /* 0x000fe40000004100 */
[C---:B------:R-:W-:Y:S01]  /*6dd0*/  FMUL R22, R46.reuse, R26 ;  /* 0x0000001a2e167220 */ /* 0x040fe20000400000 */
[----:B------:R-:W-:Y:S02]  /*6de0*/  HADD2.F32 R73, -RZ, R75.H0_H0 ;  /* 0x2000004bff497230 */ /* 0x000fe40000004100 */
[C---:B------:R-:W-:Y:S01]  /*6df0*/  FFMA R23, R49.reuse, R70, R23 ;  /* 0x0000004631177223 */ /* 0x040fe20000000017 */
[C---:B------:R-:W-:Y:S01]  /*6e00*/  FMUL R27, R46.reuse, R27 ;  /* 0x0000001b2e1b7220 */ /* 0x040fe20000400000 */
[C---:B------:R-:W-:Y:S01]  /*6e10*/  FFMA R20, R49.reuse, R69, R20 ;  /* 0x0000004531147223 */ /* 0x040fe20000000014 */
[C---:B------:R-:W-:Y:S01]  /*6e20*/  FFMA R21, R49.reuse, R72, R21 ;  /* 0x0000004831157223 */ /* 0x040fe20000000015 */
[--C-:B------:R-:W-:Y:S02]  /*6e30*/  HADD2.F32 R75, -RZ, R77.reuse.H0_H0 ;  /* 0x2000004dff4b7230 */ /* 0x100fe40000004100 */
[C---:B------:R-:W-:Y:S01]  /*6e40*/  FFMA R22, R49.reuse, R71, R22 ;  /* 0x0000004731167223 */ /* 0x040fe20000000016 */
[----:B------:R-:W-:Y:S02]  /*6e50*/  HADD2.F32 R78, -RZ, R77.H1_H1 ;  /* 0x3000004dff4e7230 */ /* 0x000fe40000004100 */
[C---:B------:R-:W-:Y:S01]  /*6e60*/  FMUL R26, R46.reuse, R30 ;  /* 0x0000001e2e1a7220 */ /* 0x040fe20000400000 */
        /* <DEDUP_REMOVED lines=8> */
[----:B------:R-:W-:Y:S01]  /*6ef0*/  FFMA R31, R49, R78, R31 ;  /* 0x0000004e311f7223 */ /* 0x000fe2000000001f */
[----:B------:R-:W-:Y:S01]  /*6f00*/  FMUL R35, R46, R35 ;  /* 0x000000232e237220 */ /* 0x000fe20000400000 */
[----:B------:R-:W-:Y:S01]  /*6f10*/  F2FP.SATFINITE.E5M2.F32.PACK_AB_MERGE_C R119, R19, R14, RZ ;  /* 0x0000000e1377723e */ /* 0x000fe200048060ff */
[C---:B------:R-:W-:Y:S01]  /*6f20*/  FFMA R28, R49.reuse, R51, R28 ;  /* 0x00000033311c7223 */ /* 0x040fe2000000001c */
[C---:B------:R-:W-:Y:S01]  /*6f30*/  FFMA R29, R49.reuse, R50, R29 ;  /* 0x00000032311d7223 */ /* 0x040fe2000000001d */
[C---:B------:R-:W-:Y:S01]  /*6f40*/  FFMA R30, R49.reuse, R77, R30 ;  /* 0x0000004d311e7223 */ /* 0x040fe2000000001e */
[----:B------:R-:W-:Y:S01]  /*6f50*/  FFMA R35, R49, R52, R35 ;  /* 0x0000003431237223 */ /* 0x000fe20000000023 */
[----:B------:R-:W-:Y:S02]  /*6f60*/  F2FP.SATFINITE.E5M2.F32.PACK_AB_MERGE_C R118, R9, R8, R118 ;  /* 0x000000080976723e */ /* 0x000fe40004806076 */
[----:B------:R-:W-:Y:S02]  /*6f70*/  F2FP.SATFINITE.E5M2.F32.PACK_AB_MERGE_C R119, R13, R12, R119 ;  /* 0x0000000c0d77723e */ /* 0x000fe40004806077 */
[----:B------:R-:W-:Y:S02]  /*6f80*/  F2FP.SATFINITE.E5M2.F32.PACK_AB_MERGE_C R120, R23, R18, RZ ;  /* 0x000000121778723e */ /* 0x000fe400048060ff */
[----:B------:R-:W-:Y:S01]  /*6f90*/  F2FP.SATFINITE.E5M2.F32.PACK_AB_MERGE_C R121, R27, R22, RZ ;  /* 0x000000161b79723e */ /* 0x000fe200048060ff */
[----:B------:R1:W-:Y:S01]  /*6fa0*/  STS.128 [R100+UR49+0x2200], R116 ;  /* 0x0022007464007988 */ /* 0x0003e20008000c31 */
[----:B------:R-:W-:Y:S02]  /*6fb0*/  F2FP.SATFINITE.E5M2.F32.PACK_AB_MERGE_C R122, R31, R26, RZ ;  /* 0x0000001a1f7a723e */ /* 0x000fe400048060ff */
[----:B------:R-:W-:Y:S02]  /*6fc0*/  F2FP.SATFINITE.E5M2.F32.PACK_AB_MERGE_C R123, R35, R30, RZ ;  /* 0x0000001e237b723e */ /* 0x000fe400048060ff */
[----:B------:R-:W-:Y:S02]  /*6fd0*/  F2FP.SATFINITE.E5M2.F32.PACK_AB_MERGE_C R120, R17, R16, R120 ;  /* 0x000000101178723e */ /* 0x000fe40004806078 */
[----:B------:R-:W-:Y:S02]  /*6fe0*/  F2FP.SATFINITE.E5M2.F32.PACK_AB_MERGE_C R121, R21, R20, R121 ;  /* 0x000000141579723e */ /* 0x000fe40004806079 */
[----:B------:R-:W-:Y:S02]  /*6ff0*/  F2FP.SATFINITE.E5M2.F32.PACK_AB_MERGE_C R122, R25, R24, R122 ;  /* 0x00000018197a723e */ /* 0x000fe4000480607a */
[----:B------:R-:W-:Y:S02]  /*7000*/  F2FP.SATFINITE.E5M2.F32.PACK_AB_MERGE_C R123, R29, R28, R123 ;  /* 0x0000001c1d7b723e */ /* 0x000fe4000480607b */
[----:B------:R-:W-:Y:S03]  /*7010*/  LEA R125, R105, UR49, 0x3 ;  /* 0x00000031697d7c11 */ /* 0x000fe6000f8e18ff */
[----:B------:R1:W-:Y:S01]  /*7020*/  STS.128 [R113+0x2200], R120 ;  /* 0x0022007871007388 */ /* 0x0003e20000000c00 */
[----:B------:R-:W-:Y:S01]  /*7030*/  @!PT LDS RZ, [RZ] ;  /* 0x00000000fffff984 */ /* 0x000fe20000000800 */
[----:B------:R-:W-:Y:S01]  /*7040*/  @!PT LDS RZ, [RZ] ;  /* 0x00000000fffff984 */ /* 0x000fe20000000800 */
[----:B------:R-:W-:Y:S01]  /*7050*/  @!PT LDS RZ, [RZ] ;  /* 0x00000000fffff984 */ /* 0x000fe20000000800 */
[----:B------:R-:W-:Y:S01]  /*7060*/  @!PT LDS RZ, [RZ] ;  /* 0x00000000fffff984 */ /* 0x000fe20000000800 */
[----:B------:R2:W-:Y:S07]  /*7070*/  MEMBAR.ALL.CTA ;  /* 0x0000000000007992 */ /* 0x0005ee0000008000 */
[----:B--2---:R-:W2:Y:S02]  /*7080*/  FENCE.VIEW.ASYNC.S ;  /* 0x00000000000073c6 */ /* 0x004ea40000000000 */
[----:B--2---:R-:W-:Y:S06]  /*7090*/  BAR.SYNC.DEFER_BLOCKING 0x1, 0x80 ;  /* 0x0042000000007b1d */ /* 0x004fec0000010000 */
[----:B------:R-:W-:Y:S05]  /*70a0*/  @P0 BRA `(.L_x_123) ;  /* 0x0000000000380947 */ /* 0x000fea0003800000 */
[----:B------:R-:W-:Y:S02]  /*70b0*/  UIADD3 UR4, UPT, UPT, UR49, 0x2200, URZ ;  /* 0x0000220031047890 */ /* 0x000fe4000fffe0ff */
[----:B------:R-:W-:Y:S01]  /*70c0*/  UIADD3 UR8, UP0, UPT, UR52, 0x680, URZ ;  /* 0x0000068034087890 */ /* 0x000fe2000ff1e0ff */
[----:B------:R-:W-:Y:S01]  /*70d0*/  UMOV UR43, UR36 ;  /* 0x00000024002b7c82 */ /* 0x000fe20008000000 */
[----:B------:R-:W-:Y:S02]  /*70e0*/  UIADD3 UR5, UPT, UPT, UR41, 0x40, URZ ;  /* 0x0000004029057890 */ /* 0x000fe4000fffe0ff */
[----:B------:R-:W-:Y:S01]  /*70f0*/  MOV R108, UR4 ;  /* 0x00000004006c7c02 */ /* 0x000fe20008000f00 */
[----:B------:R-:W-:Y:S02]  /*7100*/  UIADD3.X UR9, UPT, UPT, URZ, UR53, URZ, UP0, !UPT ;  /* 0x00000035ff097290 */ /* 0x000fe400087fe4ff */
[----:B------:R-:W-:Y:S01]  /*7110*/  UIADD3 UR4, UPT, UPT, UR49, 0x2a00, URZ ;  /* 0x00002a0031047890 */ /* 0x000fe2000fffe0ff */
[----:B------:R-:W-:Y:S01]  /*7120*/  R2UR UR40, R108 ;  /* 0x000000006c2872ca */ /* 0x000fe200000e0000 */
[----:B------:R-:W-:Y:S01]  /*7130*/  UMOV UR6, UR42 ;  /* 0x0000002a00067c82 */ /* 0x000fe20008000000 */
[----:B------:R-:W-:Y:S11]  /*7140*/  UMOV UR7, UR36 ;  /* 0x0000002400077c82 */ /* 0x000ff60008000000 */
[----:B------:R2:W-:Y:S01]  /*7150*/  UTMASTG.3D [UR40], [UR8] ;  /* 0x00000028080073b5 */ /* 0x0005e20008010000 */
[----:B------:R2:W-:Y:S01]  /*7160*/  UTMASTG.3D [UR4], [UR8] ;  /* 0x00000004080073b5 */ /* 0x0005e20008010000 */
[----:B------:R0:W-:Y:S01]  /*7170*/  UTMACMDFLUSH ;  /* 0x00000000000079b7 */ /* 0x0001e20000000000 */
[----:B--2---:R-:W-:Y:S04]  /*7180*/  DEPBAR.LE SB0, 0x1 ;  /* 0x000080400000791a */ /* 0x004fe80000000000 */
.L_x_123:
[----:B------:R-:W-:Y:S05]  /*7190*/  BSYNC.RECONVERGENT B0 ;  /* 0x0000000000007941 */ /* 0x000fea0003800200 */
.L_x_122:
[----:B------:R-:W-:Y:S06]  /*71a0*/  BAR.SYNC.DEFER_BLOCKING 0x1, 0x80 ;  /* 0x0042000000007b1d */ /* 0x000fec0000010000 */
[----:B------:R-:W2:Y:S01]  /*71b0*/  @P6 SYNCS.PHASECHK.TRANS64.TRYWAIT P0, [R125+URZ+0xd0], R32 ;  /* 0x0000d0207d0065a7 */ /* 0x000ea200080011ff */
[----:B------:R-:W-:Y:S01]  /*71c0*/  BSSY B1, `(.L_x_124) ;  /* 0x0000020000017945 */ /* 0x000fe20003800000 */
[----:B--2---:R-:W-:Y:S03]  /*71d0*/  @P6 SEL R114, RZ, 0x1, !P0 ;  /* 0x00000001ff726807 */ /* 0x004fe60004000000 */
[----:B------:R-:W-:Y:S05]  /*71e0*/  @!P6 BRA `(.L_x_125) ;  /* 0x000000000074e947 */ /* 0x000fea0003800000 */
[----:B------:R-:W-:Y:S01]  /*71f0*/  ISETP.NE.AND P1, PT, R115, RZ, PT ;  /* 0x000000ff7300720c */ /* 0x000fe20003f25270 */
[----:B------:R-:W-:Y:S01]  /*7200*/  BSSY B0, `(.L_x_126) ;  /* 0x0000009000007945 */ /* 0x000fe20003800000 */
[----:B------:R-:W-:Y:S11]  /*7210*/  ISETP.NE.AND P0, PT, R114, RZ, PT ;  /* 0x000000ff7200720c */ /* 0x000ff60003f05270 */
[----:B------:R-:W-:Y:S05]  /*7220*/  @P1 IMAD R0, R105, 0x1000, R100 ;  /* 0x0000100069001824 */ /* 0x000fea00078e0264 */
[----:B------:R-:W-:Y:S05]  /*7230*/  @P1 IADD3 R3, PT, PT, R0, UR49, RZ ;  /* 0x0000003100031c10 */ /* 0x000fea000fffe0ff */
[----:B------:R-:W-:Y:S01]  /*7240*/  @P1 IMAD.IADD R3, R3, 0x1, R124 ;  /* 0x0000000103031824 */ /* 0x000fe200078e027c */
[----:B------:R-:W-:Y:S06]  /*7250*/  @P0 BRA `(.L_x_127) ;  /* 0x00000000000c0947 */ /* 0x000fec0003800000 */
[----:B------:R-:W-:Y:S04]  /*7260*/  SHF.L.U32 R2, R104, 0x1f, RZ ;  /* 0x0000001f68027819 */ /* 0x000fe800000006ff */
[----:B------:R-:W2:Y:S02]  /*7270*/  SYNCS.PHASECHK.TRANS64.TRYWAIT P0, [R125+URZ+0xd0], R2 ;  /* 0x0000d0027d0075a7 */ /* 0x000ea400080011ff */
[----:B--2---:R-:W-:Y:S05]  /*7280*/  @!P0 BRA `(.L_x_128) ;  /* 0x0000001800e08947 */ /* 0x004fea0003800000 */
.L_x_127:
[----:B------:R-:W-:Y:S05]  /*7290*/  BSYNC B0 ;  /* 0x0000000000007941 */ /* 0x000fea0003800000 */
.L_x_126:
[----:B------:R-:W-:Y:S01]  /*72a0*/  ISETP.NE.AND P0, PT, R115, RZ, PT ;  /* 0x000000ff7300720c */ /* 0x000fe20003f05270 */
[----:B--2---:R-:W-:Y:S02]  /*72b0*/  VIADD R125, R125, 0xe0 ;  /* 0x000000e07d7d7836 */ /* 0x004fe40000000000 */
[----:B------:R-:W-:Y:S02]  /*72c0*/  IMAD.U32 R2, RZ, RZ, UR37 ;  /* 0x00000025ff027e24 */ /* 0x000fe4000f8e00ff */
[----:B------:R-:W-:Y:S03]  /*72d0*/  VIADD R105, R105, 0x1 ;  /* 0x0000000169697836 */ /* 0x000fe60000000000 */
[----:B------:R-:W-:Y:S05]  /*72e0*/  PRMT R2, R2, 0x654, R125 ;  /* 0x0000065402027816 */ /* 0x000fea000000007d */
[----:B------:R2:W3:Y:S04]  /*72f0*/  @P0 LDS.128 R80, [R0+UR49+0x200] ;  /* 0x0002003100500984 */ /* 0x0004e80008000c00 */
[----:B------:R2:W4:Y:S01]  /*7300*/  @P0 LDS.128 R84, [R3+0x200] ;  /* 0x0002000003540984 */ /* 0x0005220000000c00 */
        /* <DEDUP_REMOVED lines=11> */
.L_x_125:
[----:B------:R-:W-:Y:S05]  /*73c0*/  BSYNC B1 ;  /* 0x0000000000017941 */ /* 0x000fea0003800000 */
.L_x_124:
[----:B--2---:R-:W-:Y:S05]  /*73d0*/  VIADD R3, R48, 0x20 ;  /* 0x0000002030037836 */ /* 0x004fea0000000000 */
[----:B------:R-:W-:Y:S04]  /*73e0*/  SHF.R.U32.HI R3, RZ, 0x15, R3 ;  /* 0x00000015ff037819 */ /* 0x000fe80000011603 */
[----:B------:R-:W-:Y:S11]  /*73f0*/  LOP3.LUT P0, RZ, R3, 0x3, R102, 0x48, !PT ;  /* 0x0000000303ff7812 */ /* 0x000ff60007804866 */
[----:B------:R-:W-:Y:S02]  /*7400*/  @!UPT UIADD3 URZ, UPT, UPT, URZ, URZ, URZ ;  /* 0x000000fffffff290 */ /* 0x000fe4000fffe0ff */
[----:B------:R-:W-:Y:S05]  /*7410*/  @!P0 BRA `(.L_x_129) ;  /* 0x0000000000408947 */ /* 0x000fea0003800000 */
[----:B------:R-:W2:Y:S01]  /*7420*/  LDCU.64 UR8, c[0x4][0x70] ;  /* 0x01000e00ff0877ac */ /* 0x000ea20008000a00 */
[----:B------:R-:W-:Y:S01]  /*7430*/  MOV R3, 0x0 ;  /* 0x0000000000037802 */ /* 0x000fe20000000f00 */
[----:B------:R-:W-:Y:S02]  /*7440*/  HFMA2 R12, -RZ, RZ, 0, 5.9604644775390625e-08 ;  /* 0x00000001ff0c7431 */ /* 0x000fe400000001ff */
[----:B------:R-:W-:Y:S02]  /*7450*/  IMAD.MOV.U32 R8, RZ, RZ, 0x192 ;  /* 0x00000192ff087424 */ /* 0x000fe400078e00ff */
[----:B------:R-:W-:Y:S01]  /*7460*/  IMAD.MOV.U32 R13, RZ, RZ, RZ ;  /* 0x000000ffff0d7224 */ /* 0x000fe200078e00ff */
[----:B------:R-:W5:Y:S01]  /*7470*/  LDCU.64 UR6, c[0x4][0x78] ;  /* 0x01000f00ff0677ac */ /* 0x000f620008000a00 */
[----:B------:R-:W1:Y:S01]  /*7480*/  LDC.64 R2, c[0x4][R3] ;  /* 0x0100000003027b82 */ /* 0x000e620000000a00 */
[----:B------:R-:W3:Y:S01]  /*7490*/  LDCU.64 UR4, c[0x4][0x10] ;  /* 0x01000200ff0477ac */ /* 0x000ee20008000a00 */
[----:B--2---:R-:W-:Y:S01]  /*74a0*/  MOV R5, UR9 ;  /* 0x0000000900057c02 */ /* 0x004fe20008000f00 */
[----:B------:R-:W-:Y:S01]  /*74b0*/  IMAD.U32 R4, RZ, RZ, UR8 ;  /* 0x00000008ff047e24 */ /* 0x000fe2000f8e00ff */
[----:B-----5:R-:W-:Y:S01]  /*74c0*/  MOV R7, UR7 ;  /* 0x0000000700077c02 */ /* 0x020fe20008000f00 */
[----:B------:R-:W-:Y:S01]  /*74d0*/  IMAD.U32 R6, RZ, RZ, UR6 ;  /* 0x00000006ff067e24 */ /* 0x000fe2000f8e00ff */
[----:B---3--:R-:W-:Y:S01]  /*74e0*/  MOV R11, UR5 ;  /* 0x00000005000b7c02 */ /* 0x008fe20008000f00 */
[----:B------:R-:W-:Y:S02]  /*74f0*/  IMAD.U32 R10, RZ, RZ, UR4 ;  /* 0x00000004ff0a7e24 */ /* 0x000fe4000f8e00ff */
[----:B------:R-:W-:Y:S07]  /*7500*/  LEPC R20, `(.L_x_129) ;  /* 0x000000001014794e */ /* 0x000fee0000000000 */
[----:B-1--4-:R-:W-:Y:S05]  /*7510*/  CALL.ABS.NOINC R2 ;  /* 0x0000000002007343 */ /* 0x012fea0003c00000 */
.L_x_129:
[----:B------:R-:W-:Y:S01]  /*7520*/  ISETP.NE.AND P0, PT, R109, RZ, PT ;  /* 0x000000ff6d00720c */ /* 0x000fe20003f05270 */
[----:B------:R-:W-:Y:S05]  /*7530*/  WARPSYNC.ALL ;  /* 0x0000000000007948 */ /* 0x000fea0003800000 */
[----:B------:R-:W-:Y:S01]  /*7540*/  R2UR UR4, R48 ;  /* 0x00000000300472ca */ /* 0x000fe200000e0000 */
[----:B------:R-:W-:Y:S01]  /*7550*/  BSSY.RECONVERGENT B0, `(.L_x_130) ;  /* 0x000009f000007945 */ /* 0x000fe20003800200 */
[-C--:B---3--:R-:W-:Y:S02]  /*7560*/  F2FP.F16.E5M2.UNPACK_B R51, R80.reuse ;  /* 0x00000050ff33723e */ /* 0x088fe400020004ff */
[----:B------:R-:W-:Y:S02]  /*7570*/  F2FP.F16.E5M2.UNPACK_B R80, R80.H1 ;  /* 0x00000050ff50723e */ /* 0x000fe400030004ff */
[-C--:B------:R-:W-:Y:S01]  /*7580*/  F2FP.F16.E5M2.UNPACK_B R55, R81.reuse ;  /* 0x00000051ff37723e */ /* 0x080fe200020004ff */
[--C-:B------:R-:W-:Y:S01]  /*7590*/  HADD2.F32 R50, -RZ, R51.reuse.H0_H0 ;  /* 0x20000033ff327230 */ /* 0x100fe20000004100 */
[----:B------:R-:W-:Y:S01]  /*75a0*/  F2FP.F16.E5M2.UNPACK_B R81, R81.H1 ;  /* 0x00000051ff51723e */ /* 0x000fe200030004ff */
[----:B------:R-:W-:Y:S01]  /*75b0*/  HADD2.F32 R52, -RZ, R51.H1_H1 ;  /* 0x30000033ff347230 */ /* 0x000fe20000004100 */
[-C--:B------:R-:W-:Y:S01]  /*75c0*/  F2FP.F16.E5M2.UNPACK_B R59, R82.reuse ;  /* 0x00000052ff3b723e */ /* 0x080fe200020004ff */
[--C-:B------:R-:W-:Y:S01]  /*75d0*/  HADD2.F32 R51, -RZ, R80.reuse.H0_H0 ;  /* 0x20000050ff337230 */ /* 0x100fe20000004100 */
[----:B------:R-:W-:Y:S01]  /*75e0*/  F2FP.F16.E5M2.UNPACK_B R82, R82.H1 ;  /* 0x00000052ff52723e */ /* 0x000fe200030004ff */
[----:B------:R-:W2:Y:S01]  /*75f0*/  LDTM.x32 R4, tmem[UR4+0x20] ;  /* 0x00002004000479ee */ /* 0x000ea200082c0000 */
[----:B------:R-:W-:Y:S01]  /*7600*/  NOP ;  /* 0x0000000000007918 */ /* 0x000fe20000000000 */
[----:B------:R-:W-:Y:S01]  /*7610*/  IADD3 R111, PT, PT, R111, 0x140, RZ ;  /* 0x000001406f6f7810 */ /* 0x000fe20007ffe0ff */
[--C-:B------:R-:W-:Y:S01]  /*7620*/  HADD2.F32 R53, -RZ, R55.reuse.H0_H0 ;  /* 0x20000037ff357230 */ /* 0x100fe20000004100 */
[----:B------:R-:W-:Y:S01]  /*7630*/  F2FP.F16.E5M2.UNPACK_B R63, R83 ;  /* 0x00000053ff3f723e */ /* 0x000fe200020004ff */
[----:B------:R-:W-:Y:S01]  /*7640*/  HADD2.F32 R56, -RZ, R55.H1_H1 ;  /* 0x30000037ff387230 */ /* 0x000fe20000004100 */
[----:B------:R-:W-:Y:S01]  /*7650*/  LOP3.LUT R111, R111, 0xfefffff8, RZ, 0xc0, !PT ;  /* 0xfefffff86f6f7812 */ /* 0x000fe200078ec0ff */
[--C-:B------:R-:W-:Y:S01]  /*7660*/  HADD2.F32 R57, -RZ, R59.reuse.H0_H0 ;  /* 0x2000003bff397230 */ /* 0x100fe20000004100 */
[----:B----4-:R-:W-:Y:S01]  /*7670*/  F2FP.F16.E5M2.UNPACK_B R67, R84 ;  /* 0x00000054ff43723e */ /* 0x010fe200020004ff */
[----:B------:R-:W-:Y:S01]  /*7680*/  HADD2.F32 R60, -RZ, R59.H1_H1 ;  /* 0x3000003bff3c7230 */ /* 0x000fe20000004100 */
[----:B--2---:R2:W-:Y:S01]  /*7690*/  SYNCS.ARRIVE.TRANS64.RED.A1T0 RZ, [R111+URZ], RZ ;  /* 0x000000ff6fff79a7 */ /* 0x0045e200081004ff */
[--C-:B------:R-:W-:Y:S01]  /*76a0*/  HADD2.F32 R61, -RZ, R63.reuse.H0_H0 ;  /* 0x2000003fff3d7230 */ /* 0x100fe20000004100 */
[----:B------:R-:W-:Y:S01]  /*76b0*/  F2FP.F16.E5M2.UNPACK_B R71, R85 ;  /* 0x00000055ff47723e */ /* 0x000fe200020004ff */
[----:B------:R-:W-:Y:S01]  /*76c0*/  HADD2.F32 R64, -RZ, R63.H1_H1 ;  /* 0x3000003fff407230 */ /* 0x000fe20000004100 */
[----:B------:R-:W-:Y:S01]  /*76d0*/  F2FP.F16.E5M2.UNPACK_B R75, R86 ;  /* 0x00000056ff4b723e */ /* 0x000fe200020004ff */
[--C-:B------:R-:W-:Y:S01]  /*76e0*/  HADD2.F32 R65, -RZ, R67.reuse.H0_H0 ;  /* 0x20000043ff417230 */ /* 0x100fe20000004100 */
[----:B------:R-:W-:Y:S01]  /*76f0*/  F2FP.F16.E5M2.UNPACK_B R79, R87 ;  /* 0x00000057ff4f723e */ /* 0x000fe200020004ff */
[----:B------:R-:W-:Y:S01]  /*7700*/  HADD2.F32 R68, -RZ, R67.H1_H1 ;  /* 0x30000043ff447230 */ /* 0x000fe20000004100 */
[----:B------:R-:W-:Y:S01]  /*7710*/  F2FP.F16.E5M2.UNPACK_B R83, R83.H1 ;  /* 0x00000053ff53723e */ /* 0x000fe200030004ff */
[--C-:B------:R-:W-:Y:S01]  /*7720*/  HADD2.F32 R69, -RZ, R71.reuse.H0_H0 ;  /* 0x20000047ff457230 */ /* 0x100fe20000004100 */
[----:B------:R-:W-:Y:S01]  /*7730*/  F2FP.F16.E5M2.UNPACK_B R84, R84.H1 ;  /* 0x00000054ff54723e */ /* 0x000fe200030004ff */
[----:B------:R-:W-:Y:S01]  /*7740*/  HADD2.F32 R71, -RZ, R71.H1_H1 ;  /* 0x30000047ff477230 */ /* 0x000fe20000004100 */
[----:B------:R-:W-:Y:S01]  /*7750*/  F2FP.F16.E5M2.UNPACK_B R85, R85.H1 ;  /* 0x00000055ff55723e */ /* 0x000fe200030004ff */
[--C-:B------:R-:W-:Y:S02]  /*7760*/  HADD2.F32 R73, -RZ, R75.reuse.H0_H0 ;  /* 0x2000004bff497230 */ /* 0x100fe40000004100 */
[C---:B------:R-:W-:Y:S01]  /*7770*/  FMUL R4, R46.reuse, R4 ;  /* 0x000000042e047220 */ /* 0x040fe20000400000 */
        /* <DEDUP_REMOVED lines=16> */
[--C-:B------:R-:W-:Y:S02]  /*7880*/  HADD2.F32 R77, -RZ, R79.reuse.H0_H0 ;  /* 0x2000004fff4d7230 */ /* 0x100fe40000004100 */
[C---:B------:R-:W-:Y:S01]  /*7890*/  FMUL R28, R46.reuse, R32 ;  /* 0x000000202e1c7220 */ /* 0x040fe20000400000 */
[C---:B------:R-:W-:Y:S01]  /*78a0*/  FMUL R29, R46.reuse, R33 ;  /* 0x000000212e1d7220 */ /* 0x040fe20000400000 */
[----:B------:R-:W-:Y:S02]  /*78b0*/  HADD2.F32 R54, -RZ, R80.H1_H1 ;  /* 0x30000050ff367230 */ /* 0x000fe40000004100 */
[C---:B------:R-:W-:Y:S01]  /*78c0*/  FMUL R6, R46.reuse, R6 ;  /* 0x000000062e067220 */ /* 0x040fe20000400000 */
[----:B------:R-:W-:Y:S02]  /*78d0*/  HADD2.F32 R80, -RZ, R79.H1_H1 ;  /* 0x3000004fff507230 */ /* 0x000fe40000004100 */
[C---:B------:R-:W-:Y:S01]  /*78e0*/  FMUL R7, R46.reuse, R7 ;  /* 0x000000072e077220 */ /* 0x040fe20000400000 */
[--C-:B------:R-:W-:Y:S02]  /*78f0*/  HADD2.F32 R55, -RZ, R81.reuse.H0_H0 ;  /* 0x20000051ff377230 */ /* 0x100fe40000004100 */
[C---:B------:R-:W-:Y:S01]  /*7900*/  FFMA R6, R49.reuse, R51, R6 ;  /* 0x0000003331067223 */ /* 0x040fe20000000006 */
[----:B------:R-:W-:Y:S02]  /*7910*/  HADD2.F32 R58, -RZ, R81.H1_H1 ;  /* 0x30000051ff3a7230 */ /* 0x000fe40000004100 */
[C---:B------:R-:W-:Y:S01]  /*7920*/  FFMA R7, R49.reuse, R54, R7 ;  /* 0x0000003631077223 */ /* 0x040fe20000000007 */
[C---:B------:R-:W-:Y:S01]  /*7930*/  FFMA R8, R49.reuse, R53, R8 ;  /* 0x0000003531087223 */ /* 0x040fe20000000008 */
[----:B------:R-:W-:Y:S01]  /*7940*/  FFMA R9, R49, R56, R9 ;  /* 0x0000003831097223 */ /* 0x000fe20000000009 */
[C---:B------:R-:W-:Y:S01]  /*7950*/  FMUL R10, R46.reuse, R10 ;  /* 0x0000000a2e0a7220 */ /* 0x040fe20000400000 */
[C---:B------:R-:W-:Y:S01]  /*7960*/  FMUL R11, R46.reuse, R11 ;  /* 0x0000000b2e0b7220 */ /* 0x040fe20000400000 */
[--C-:B------:R-:W-:Y:S01]  /*7970*/  HADD2.F32 R59, -RZ, R82.reuse.H0_H0 ;  /* 0x20000052ff3b7230 */ /* 0x100fe20000004100 */
[----:B-1----:R-:W-:Y:S01]  /*7980*/  F2FP.SATFINITE.E5M2.F32.PACK_AB_MERGE_C R116, R7, R6, RZ ;  /* 0x000000060774723e */ /* 0x002fe200048060ff */
[C---:B------:R-:W-:Y:S01]  /*7990*/  FFMA R10, R49.reuse, R55, R10 ;  /* 0x00000037310a7223 */ /* 0x040fe2000000000a */
[C---:B------:R-:W-:Y:S01]  /*79a0*/  FFMA R11, R49.reuse, R58, R11 ;  /* 0x0000003a310b7223 */ /* 0x040fe2000000000b */
[C---:B------:R-:W-:Y:S01]  /*79b0*/  FFMA R12, R49.reuse, R57, R12 ;  /* 0x00000039310c7223 */ /* 0x040fe2000000000c */
[----:B------:R-:W-:Y:S01]  /*79c0*/  F2FP.F16.E5M2.UNPACK_B R86, R86.H1 ;  /* 0x00000056ff56723e */ /* 0x000fe200030004ff */
[----:B------:R-:W-:Y:S01]  /*79d0*/  FFMA R13, R49, R60, R13 ;  /* 0x0000003c310d7223 */ /* 0x000fe2000000000d */
[----:B------:R-:W-:Y:S01]  /*79e0*/  F2FP.SATFINITE.E5M2.F32.PACK_AB_MERGE_C R116, R5, R4, R116 ;  /* 0x000000040574723e */ /* 0x000fe20004806074 */
[----:B------:R-:W-:Y:S01]  /*79f0*/  HADD2.F32 R62, -RZ, R82.H1_H1 ;  /* 0x30000052ff3e7230 */ /* 0x000fe20000004100 */
[----:B------:R-:W-:Y:S01]  /*7a00*/  F2FP.SATFINITE.E5M2.F32.PACK_AB_MERGE_C R117, R11, R10, RZ ;  /* 0x0000000a0b75723e */ /* 0x000fe200048060ff */
[C---:B------:R-:W-:Y:S01]  /*7a10*/  FMUL R14, R46.reuse, R14 ;  /* 0x0000000e2e0e7220 */ /* 0x040fe20000400000 */
[C---:B------:R-:W-:Y:S01]  /*7a20*/  FMUL R15, R46.reuse, R15 ;  /* 0x0000000f2e0f7220 */ /* 0x040fe20000400000 */
[--C-:B------:R-:W-:Y:S01]  /*7a30*/  HADD2.F32 R63, -RZ, R83.reuse.H0_H0 ;  /* 0x20000053ff3f7230 */ /* 0x100fe20000004100 */
[----:B------:R-:W-:Y:S01]  /*7a40*/  F2FP.SATFINITE.E5M2.F32.PACK_AB_MERGE_C R117, R9, R8, R117 ;  /* 0x000000080975723e */ /* 0x000fe20004806075 */
[C---:B------:R-:W-:Y:S01]  /*7a50*/  FFMA R14, R49.reuse, R59, R14 ;  /* 0x0000003b310e7223 */ /* 0x040fe2000000000e */
[C---:B------:R-:W-:Y:S01]  /*7a60*/  FFMA R15, R49.reuse, R62, R15 ;  /* 0x0000003e310f7223 */ /* 0x040fe2000000000f */
[C---:B------:R-:W-:Y:S01]  /*7a70*/  FFMA R16, R49.reuse, R61, R16 ;  /* 0x0000003d31107223 */ /* 0x040fe20000000010 */
[C---:B------:R-:W-:Y:S01]  /*7a80*/  FFMA R17, R49.reuse, R64, R17 ;  /* 0x0000004031117223 */ /* 0x040fe20000000011 */
[----:B------:R-:W-:Y:S02]  /*7a90*/  HADD2.F32 R66, -RZ, R83.H1_H1 ;  /* 0x30000053ff427230 */ /* 0x000fe40000004100 */
[C---:B------:R-:W-:Y:S01]  /*7aa0*/  FMUL R18, R46.reuse, R18 ;  /* 0x000000122e127220 */ /* 0x040fe20000400000 */
[C---:B------:R-:W-:Y:S01]  /*7ab0*/  FMUL R19, R46.reuse, R19 ;  /* 0x000000132e137220 */ /* 0x040fe20000400000 */
[--C-:B------:R-:W-:Y:S02]  /*7ac0*/  HADD2.F32 R67, -RZ, R84.reuse.H0_H0 ;  /* 0x20000054ff437230 */ /* 0x100fe40000004100 */
[C---:B------:R-:W-:Y:S01]  /*7ad0*/  FMUL R22, R46.reuse, R22 ;  /* 0x000000162e167220 */ /* 0x040fe20000400000 */
[C---:B------:R-:W-:Y:S01]  /*7ae0*/  FFMA R18, R49.reuse, R63, R18 ;  /* 0x0000003f31127223 */ /* 0x040fe20000000012 */
[----:B------:R-:W-:Y:S02]  /*7af0*/  HADD2.F32 R70, -RZ, R84.H1_H1 ;  /* 0x30000054ff467230 */ /* 0x000fe40000004100 */
        /* <DEDUP_REMOVED lines=11> */
[----:B------:R-:W-:Y:S01]  /*7bb0*/  F2FP.F16.E5M2.UNPACK_B R87, R87.H1 ;  /* 0x00000057ff57723e */ /* 0x000fe200030004ff */
        /* <DEDUP_REMOVED lines=16> */
[----:B------:R-:W-:Y:S01]  /*7cc0*/  FFMA R28, R49, R77, R28 ;  /* 0x0000004d311c7223 */ /* 0x000fe2000000001c */
[----:B------:R-:W-:Y:S01]  /*7cd0*/  F2FP.SATFINITE.E5M2.F32.PACK_AB_MERGE_C R119, R19, R18, RZ ;  /* 0x000000121377723e */ /* 0x000fe200048060ff */
        /* <DEDUP_REMOVED lines=14> */
[----:B--2---:R-:W-:Y:S03]  /*7dc0*/  IADD3 R111, PT, PT, R44, 0x1, RZ ;  /* 0x000000012c6f7810 */ /* 0x004fe60007ffe0ff */
        /* <DEDUP_REMOVED lines=9> */
[----:B------:R-:W-:Y:S02]  /*7e60*/  UIADD3 UR12, UP0, UPT, UR52, 0x680, URZ ;  /* 0x00000680340c7890 */ /* 0x000fe4000ff1e0ff */
[----:B------:R-:W-:Y:S02]  /*7e70*/  UIADD3 UR9, UPT, UPT, UR41, 0x20, URZ ;  /* 0x0000002029097890 */ /* 0x000fe4000fffe0ff */
[----:B------:R-:W-:Y:S02]  /*7e80*/  UIADD3 UR8, UPT, UPT, UR49, 0x3200, URZ ;  /* 0x0000320031087890 */ /* 0x000fe4000fffe0ff */
[----:B------:R-:W-:Y:S01]  /*7e90*/  UIADD3.X UR13, UPT, UPT, URZ, UR53, URZ, UP0, !UPT ;  /* 0x00000035ff0d7290 */ /* 0x000fe200087fe4ff */
[----:B------:R-:W-:Y:S01]  /*7ea0*/  UMOV UR10, UR42 ;  /* 0x0000002a000a7c82 */ /* 0x000fe20008000000 */
[----:B------:R-:W-:Y:S01]  /*7eb0*/  UMOV UR11, UR36 ;  /* 0x00000024000b7c82 */ /* 0x000fe20008000000 */
[----:B------:R-:W-:Y:S02]  /*7ec0*/  UIADD3 UR5, UPT, UPT, UR41, 0x60, URZ ;  /* 0x0000006029057890 */ /* 0x000fe4000fffe0ff */
[----:B------:R-:W-:Y:S01]  /*7ed0*/  UIADD3 UR4, UPT, UPT, UR49, 0x3a00, URZ ;  /* 0x00003a0031047890 */ /* 0x000fe2000fffe0ff */
[----:B------:R-:W-:Y:S03]  /*7ee0*/  UMOV UR6, UR42 ;  /* 0x0000002a00067c82 */ /* 0x000fe60008000000 */
[----:B------:R2:W-:Y:S01]  /*7ef0*/  UTMASTG.3D [UR8], [UR12] ;  /* 0x000000080c0073b5 */ /* 0x0005e20008010000 */
[----:B------:R-:W-:Y:S04]  /*7f00*/  UMOV UR7, UR36 ;  /* 0x0000002400077c82 */ /* 0x000fe80008000000 */
[----:B------:R2:W-:Y:S01]  /*7f10*/  UTMASTG.3D [UR4], [UR12] ;  /* 0x000000040c0073b5 */ /* 0x0005e20008010000 */
[----:B------:R0:W-:Y:S01]  /*7f20*/  UTMACMDFLUSH ;  /* 0x00000000000079b7 */ /* 0x0001e20000000000 */
[----:B--2---:R-:W-:Y:S04]  /*7f30*/  DEPBAR.LE SB0, 0x1 ;  /* 0x000080400000791a */ /* 0x004fe80000000000 */
.L_x_131:
[----:B------:R-:W-:Y:S05]  /*7f40*/  BSYNC.RECONVERGENT B0 ;  /* 0x0000000000007941 */ /* 0x000fea0003800200 */
.L_x_130:
[----:B------:R-:W-:Y:S01]  /*7f50*/  BAR.SYNC.DEFER_BLOCKING 0x1, 0x80 ;  /* 0x0042000000007b1d */ /* 0x000fe20000010000 */
[----:B------:R-:W-:Y:S01]  /*7f60*/  ISETP.NE.AND P2, PT, R110, RZ, PT ;  /* 0x000000ff6e00720c */ /* 0x000fe20003f45270 */
[----:B------:R-:W-:Y:S01]  /*7f70*/  IMAD.IADD R20, R43, 0x1, R94 ;  /* 0x000000012b147824 */ /* 0x000fe200078e025e */
[----:B------:R-:W-:Y:S01]  /*7f80*/  ISETP.NE.AND P0, PT, R112, 0x2, PT ;  /* 0x000000027000780c */ /* 0x000fe20003f05270 */
[----:B------:R-:W-:Y:S01]  /*7f90*/  IMAD.IADD R21, R45, 0x1, R96 ;  /* 0x000000012d157824 */ /* 0x000fe200078e0260 */
[----:B------:R-:W-:Y:S02]  /*7fa0*/  ISETP.NE.AND P1, PT, R111, 0x4, PT ;  /* 0x000000046f00780c */ /* 0x000fe40003f25270 */
[----:B------:R-:W-:Y:S02]  /*7fb0*/  SEL R3, RZ, 0x1, P0 ;  /* 0x00000001ff037807 */ /* 0x000fe40000000000 */
[----:B------:R-:W-:Y:S02]  /*7fc0*/  SEL R0, RZ, 0x1, P1 ;  /* 0x00000001ff007807 */ /* 0x000fe40000800000 */
[----:B------:R-:W-:Y:S02]  /*7fd0*/  LOP3.LUT R106, R106, R3, RZ, 0x3c, !PT ;  /* 0x000000036a6a7212 */ /* 0x000fe400078e3cff */
[----:B------:R-:W-:Y:S02]  /*7fe0*/  LOP3.LUT R107, R107, R0, RZ, 0x3c, !PT ;  /* 0x000000006b6b7212 */ /* 0x000fe400078e3cff */
[----:B------:R-:W-:Y:S02]  /*7ff0*/  @P2 R2UR UR36, R103 ;  /* 0x00000000672422ca */ /* 0x000fe400000e0000 */
[----:B------:R-:W-:Y:S02]  /*8000*/  SEL R112, R112, RZ, P0 ;  /* 0x000000ff70707207 */ /* 0x000fe40000000000 */
[----:B------:R-:W-:Y:S01]  /*8010*/  SEL R44, R111, RZ, P1 ;  /* 0x000000ff6f2c7207 */ /* 0x000fe20000800000 */
[----:B------:R-:W-:Y:S10]  /*8020*/  @P2 BRA `(.L_x_132) ;  /* 0xffffffd400dc2947 */ /* 0x000ff4000383ffff */
[----:B------:R-:W-:Y:S05]  /*8030*/  EXIT ;  /* 0x000000000000794d */ /* 0x000fea0003800000 */
.L_x_25:
[----:B--2---:R2:W4:Y:S02]  /*8040*/  SYNCS.PHASECHK.TRANS64.TRYWAIT P0, [R3+URZ+0x170], R2 ;  /* 0x00017002030075a7 */ /* 0x00452400080011ff */
[----:B----4-:R-:W-:Y:S05]  /*8050*/  @!P0 NANOSLEEP.SYNCS 0x989680 ;  /* 0x009896800000895d */ /* 0x010fea0003900000 */
[----:B------:R-:W4:Y:S02]  /*8060*/  @!P0 SYNCS.PHASECHK.TRANS64 P0, [R3+URZ+0x170], R2 ;  /* 0x00017002030085a7 */ /* 0x000f2400080010ff */
[----:B----4-:R-:W-:Y:S05]  /*8070*/  @!P0 BRA `(.L_x_25) ;  /* 0xfffffffc00f08947 */ /* 0x010fea000383ffff */
[----:B------:R-:W-:Y:S05]  /*8080*/  BRA `(.L_x_133) ;  /* 0xffffff9800247947 */ /* 0x000fea000383ffff */
.L_x_28:
[----:B-1----:R-:W-:-:S07]  /*8090*/  MOV R2, UR33 ;  /* 0x0000002100027c02 */ /* 0x002fce0008000f00 */
.L_x_134:
[----:B-1----:R1:W2:Y:S02]  /*80a0*/  SYNCS.PHASECHK.TRANS64.TRYWAIT P0, [R2+URZ+0x68], R5 ;  /* 0x00006805020075a7 */ /* 0x0022a400080011ff */
[----:B--2---:R-:W-:Y:S05]  /*80b0*/  @!P0 NANOSLEEP.SYNCS 0x989680 ;  /* 0x009896800000895d */ /* 0x004fea0003900000 */
[----:B------:R-:W2:Y:S02]  /*80c0*/  @!P0 SYNCS.PHASECHK.TRANS64 P0, [R2+URZ+0x68], R5 ;  /* 0x00006805020085a7 */ /* 0x000ea400080010ff */
[----:B--2---:R-:W-:Y:S05]  /*80d0*/  @!P0 BRA `(.L_x_134) ;  /* 0xfffffffc00f08947 */ /* 0x004fea000383ffff */
[----:B------:R-:W-:Y:S05]  /*80e0*/  BRA `(.L_x_27) ;  /* 0xffffff9800887947 */ /* 0x000fea000383ffff */
.L_x_35:
[----:B-1----:R-:W-:-:S07]  /*80f0*/  MOV R2, UR17 ;  /* 0x0000001100027c02 */ /* 0x002fce0008000f00 */
.L_x_135:
[----:B-1----:R1:W2:Y:S02]  /*8100*/  SYNCS.PHASECHK.TRANS64.TRYWAIT P0, [R2+URZ+0x68], R5 ;  /* 0x00006805020075a7 */ /* 0x0022a400080011ff */
[----:B--2---:R-:W-:Y:S05]  /*8110*/  @!P0 NANOSLEEP.SYNCS 0x989680 ;  /* 0x009896800000895d */ /* 0x004fea0003900000 */
[----:B------:R-:W2:Y:S02]  /*8120*/  @!P0 SYNCS.PHASECHK.TRANS64 P0, [R2+URZ+0x68], R5 ;  /* 0x00006805020085a7 */ /* 0x000ea400080010ff */
[----:B--2---:R-:W-:Y:S05]  /*8130*/  @!P0 BRA `(.L_x_135) ;  /* 0xfffffffc00f08947 */ /* 0x004fea000383ffff */
[----:B------:R-:W-:Y:S05]  /*8140*/  BRA `(.L_x_34) ;  /* 0xffffff9c00407947 */ /* 0x000fea000383ffff */
.L_x_40:
[----:B-1----:R1:W2:Y:S02]  /*8150*/  SYNCS.PHASECHK.TRANS64.TRYWAIT P0, [R2+URZ+0x100], R3 ;  /* 0x00010003020075a7 */ /* 0x0022a400080011ff */
[----:B--2---:R-:W-:Y:S05]  /*8160*/  @!P0 NANOSLEEP.SYNCS 0x989680 ;  /* 0x009896800000895d */ /* 0x004fea0003900000 */
[----:B------:R-:W2:Y:S02]  /*8170*/  @!P0 SYNCS.PHASECHK.TRANS64 P0, [R2+URZ+0x100], R3 ;  /* 0x00010003020085a7 */ /* 0x000ea400080010ff */
[----:B--2---:R-:W-:Y:S05]  /*8180*/  @!P0 BRA `(.L_x_40) ;  /* 0xfffffffc00f08947 */ /* 0x004fea000383ffff */
[----:B------:R-:W-:Y:S05]  /*8190*/  BRA `(.L_x_136) ;  /* 0xffffff9c00e07947 */ /* 0x000fea000383ffff */
.L_x_44:
[----:B---3--:R-:W-:-:S07]  /*81a0*/  MOV R0, UR4 ;  /* 0x0000000400007c02 */ /* 0x008fce0008000f00 */
.L_x_137:
[----:B-1----:R1:W2:Y:S02]  /*81b0*/  SYNCS.PHASECHK.TRANS64.TRYWAIT P0, [R0+URZ], R3 ;  /* 0x00000003000075a7 */ /* 0x0022a400080011ff */
[----:B--2---:R-:W-:Y:S05]  /*81c0*/  @!P0 NANOSLEEP.SYNCS 0x989680 ;  /* 0x009896800000895d */ /* 0x004fea0003900000 */
[----:B------:R-:W2:Y:S02]  /*81d0*/  @!P0 SYNCS.PHASECHK.TRANS64 P0, [R0+URZ], R3 ;  /* 0x00000003000085a7 */ /* 0x000ea400080010ff */
[----:B--2---:R-:W-:Y:S05]  /*81e0*/  @!P0 BRA `(.L_x_137) ;  /* 0xfffffffc00f08947 */ /* 0x004fea000383ffff */
[----:B------:R-:W-:Y:S05]  /*81f0*/  BRA `(.L_x_138) ;  /* 0xffffffa400507947 */ /* 0x000fea000383ffff */
.L_x_45:
[----:B---3--:R-:W-:-:S07]  /*8200*/  MOV R0, UR4 ;  /* 0x0000000400007c02 */ /* 0x008fce0008000f00 */
.L_x_139:
[----:B-1----:R1:W2:Y:S02]  /*8210*/  SYNCS.PHASECHK.TRANS64.TRYWAIT P0, [R0+URZ], R3 ;  /* 0x00000003000075a7 */ /* 0x0022a400080011ff */
[----:B--2---:R-:W-:Y:S05]  /*8220*/  @!P0 NANOSLEEP.SYNCS 0x989680 ;  /* 0x009896800000895d */ /* 0x004fea0003900000 */
[----:B------:R-:W2:Y:S02]  /*8230*/  @!P0 SYNCS.PHASECHK.TRANS64 P0, [R0+URZ], R3 ;  /* 0x00000003000085a7 */ /* 0x000ea400080010ff */
[----:B--2---:R-:W-:Y:S05]  /*8240*/  @!P0 BRA `(.L_x_139) ;  /* 0xfffffffc00f08947 */ /* 0x004fea000383ffff */
[----:B------:R-:W-:Y:S05]  /*8250*/  BRA `(.L_x_140) ;  /* 0xffffffa4005c7947 */ /* 0x000fea000383ffff */
.L_x_46:
[----:B---3--:R-:W-:-:S07]  /*8260*/  MOV R0, UR4 ;  /* 0x0000000400007c02 */ /* 0x008fce0008000f00 */
.L_x_141:
[----:B-1----:R1:W2:Y:S02]  /*8270*/  SYNCS.PHASECHK.TRANS64.TRYWAIT P0, [R0+URZ], R3 ;  /* 0x00000003000075a7 */ /* 0x0022a400080011ff */
[----:B--2---:R-:W-:Y:S05]  /*8280*/  @!P0 NANOSLEEP.SYNCS 0x989680 ;  /* 0x009896800000895d */ /* 0x004fea0003900000 */
[----:B------:R-:W2:Y:S02]  /*8290*/  @!P0 SYNCS.PHASECHK.TRANS64 P0, [R0+URZ], R3 ;  /* 0x00000003000085a7 */ /* 0x000ea400080010ff */
[----:B--2---:R-:W-:Y:S05]  /*82a0*/  @!P0 BRA `(.L_x_141) ;  /* 0xfffffffc00f08947 */ /* 0x004fea000383ffff */
[----:B------:R-:W-:Y:S05]  /*82b0*/  BRA `(.L_x_142) ;  /* 0xffffffa400687947 */ /* 0x000fea000383ffff */
.L_x_47:
[----:B---3--:R-:W-:-:S07]  /*82c0*/  MOV R0, UR4 ;  /* 0x0000000400007c02 */ /* 0x008fce0008000f00 */
.L_x_143:
[----:B-1----:R1:W2:Y:S02]  /*82d0*/  SYNCS.PHASECHK.TRANS64.TRYWAIT P0, [R0+URZ], R3 ;  /* 0x00000003000075a7 */ /* 0x0022a400080011ff */
[----:B--2---:R-:W-:Y:S05]  /*82e0*/  @!P0 NANOSLEEP.SYNCS 0x989680 ;  /* 0x009896800000895d */ /* 0x004fea0003900000 */
[----:B------:R-:W2:Y:S02]  /*82f0*/  @!P0 SYNCS.PHASECHK.TRANS64 P0, [R0+URZ], R3 ;  /* 0x00000003000085a7 */ /* 0x000ea400080010ff */
[----:B--2---:R-:W-:Y:S05]  /*8300*/  @!P0 BRA `(.L_x_143) ;  /* 0xfffffffc00f08947 */ /* 0x004fea000383ffff */
[----:B------:R-:W-:Y:S05]  /*8310*/  BRA `(.L_x_144) ;  /* 0xffffffa400747947 */ /* 0x000fea000383ffff */
.L_x_48:
[----:B---3--:R-:W-:-:S07]  /*8320*/  MOV R0, UR4 ;  /* 0x0000000400007c02 */ /* 0x008fce0008000f00 */
.L_x_145:
[----:B-1----:R1:W2:Y:S02]  /*8330*/  SYNCS.PHASECHK.TRANS64.TRYWAIT P0, [R0+URZ], R3 ;  /* 0x00000003000075a7 */ /* 0x0022a400080011ff */
[----:B--2---:R-:W-:Y:S05]  /*8340*/  @!P0 NANOSLEEP.SYNCS 0x989680 ;  /* 0x009896800000895d */ /* 0x004fea0003900000 */
[----:B------:R-:W2:Y:S02]  /*8350*/  @!P0 SYNCS.PHASECHK.TRANS64 P0, [R0+URZ], R3 ;  /* 0x00000003000085a7 */ /* 0x000ea400080010ff */
[----:B--2---:R-:W-:Y:S05]  /*8360*/  @!P0 BRA `(.L_x_145) ;  /* 0xfffffffc00f08947 */ /* 0x004fea000383ffff */
[----:B------:R-:W-:Y:S05]  /*8370*/  BRA `(.L_x_146) ;  /* 0xffffffa400807947 */ /* 0x000fea000383ffff */
.L_x_49:
[----:B---3--:R-:W-:-:S07]  /*8380*/  MOV R0, UR4 ;  /* 0x0000000400007c02 */ /* 0x008fce0008000f00 */
.L_x_147:
[----:B-1----:R1:W2:Y:S02]  /*8390*/  SYNCS.PHASECHK.TRANS64.TRYWAIT P0, [R0+URZ], R3 ;  /* 0x00000003000075a7 */ /* 0x0022a400080011ff */
[----:B--2---:R-:W-:Y:S05]  /*83a0*/  @!P0 NANOSLEEP.SYNCS 0x989680 ;  /* 0x009896800000895d */ /* 0x004fea0003900000 */
[----:B------:R-:W2:Y:S02]  /*83b0*/  @!P0 SYNCS.PHASECHK.TRANS64 P0, [R0+URZ], R3 ;  /* 0x00000003000085a7 */ /* 0x000ea400080010ff */
[----:B--2---:R-:W-:Y:S05]  /*83c0*/  @!P0 BRA `(.L_x_147) ;  /* 0xfffffffc00f08947 */ /* 0x004fea000383ffff */
[----:B------:R-:W-:Y:S05]  /*83d0*/  BRA `(.L_x_148) ;  /* 0xffffffa4008c7947 */ /* 0x000fea000383ffff */
.L_x_50:
[----:B---3--:R-:W-:-:S07]  /*83e0*/  MOV R0, UR4 ;  /* 0x0000000400007c02 */ /* 0x008fce0008000f00 */
.L_x_149:
[----:B-1----:R1:W2:Y:S02]  /*83f0*/  SYNCS.PHASECHK.TRANS64.TRYWAIT P0, [R0+URZ], R3 ;  /* 0x00000003000075a7 */ /* 0x0022a400080011ff */
[----:B--2---:R-:W-:Y:S05]  /*8400*/  @!P0 NANOSLEEP.SYNCS 0x989680 ;  /* 0x009896800000895d */ /* 0x004fea0003900000 */
[----:B------:R-:W2:Y:S02]  /*8410*/  @!P0 SYNCS.PHASECHK.TRANS64 P0, [R0+URZ], R3 ;  /* 0x00000003000085a7 */ /* 0x000ea400080010ff */
[----:B--2---:R-:W-:Y:S05]  /*8420*/  @!P0 BRA `(.L_x_149) ;  /* 0xfffffffc00f08947 */ /* 0x004fea000383ffff */
[----:B------:R-:W-:Y:S05]  /*8430*/  BRA `(.L_x_150) ;  /* 0xffffffa400987947 */ /* 0x000fea000383ffff */
.L_x_51:
[----:B---3--:R-:W-:-:S07]  /*8440*/  MOV R0, UR4 ;  /* 0x0000000400007c02 */ /* 0x008fce0008000f00 */
.L_x_151:
[----:B-1----:R1:W2:Y:S02]  /*8450*/  SYNCS.PHASECHK.TRANS64.TRYWAIT P0, [R0+URZ], R3 ;  /* 0x00000003000075a7 */ /* 0x0022a400080011ff */
[----:B--2---:R-:W-:Y:S05]  /*8460*/  @!P0 NANOSLEEP.SYNCS 0x989680 ;  /* 0x009896800000895d */ /* 0x004fea0003900000 */
[----:B------:R-:W2:Y:S02]  /*8470*/  @!P0 SYNCS.PHASECHK.TRANS64 P0, [R0+URZ], R3 ;  /* 0x00000003000085a7 */ /* 0x000ea400080010ff */
[----:B--2---:R-:W-:Y:S05]  /*8480*/  @!P0 BRA `(.L_x_151) ;  /* 0xfffffffc00f08947 */ /* 0x004fea000383ffff */
[----:B------:R-:W-:Y:S05]  /*8490*/  BRA `(.L_x_152) ;  /* 0xffffffa400a47947 */ /* 0x000fea000383ffff */
.L_x_52:
[----:B---3--:R-:W-:-:S07]  /*84a0*/  MOV R0, UR4 ;  /* 0x0000000400007c02 */ /* 0x008fce0008000f00 */
.L_x_153:
[----:B-1----:R1:W2:Y:S02]  /*84b0*/  SYNCS.PHASECHK.TRANS64.TRYWAIT P0, [R0+URZ], R3 ;  /* 0x00000003000075a7 */ /* 0x0022a400080011ff */
[----:B--2---:R-:W-:Y:S05]  /*84c0*/  @!P0 NANOSLEEP.SYNCS 0x989680 ;  /* 0x009896800000895d */ /* 0x004fea0003900000 */
[----:B------:R-:W2:Y:S02]  /*84d0*/  @!P0 SYNCS.PHASECHK.TRANS64 P0, [R0+URZ], R3 ;  /* 0x00000003000085a7 */ /* 0x000ea400080010ff */
[----:B--2---:R-:W-:Y:S05]  /*84e0*/  @!P0 BRA `(.L_x_153) ;  /* 0xfffffffc00f08947 */ /* 0x004fea000383ffff */
[----:B------:R-:W-:Y:S05]  /*84f0*/  BRA `(.L_x_154) ;  /* 0xffffffa400b07947 */ /* 0x000fea000383ffff */
.L_x_53:
[----:B---3--:R-:W-:-:S07]  /*8500*/  MOV R0, UR4 ;  /* 0x0000000400007c02 */ /* 0x008fce0008000f00 */
.L_x_155:
[----:B-1----:R1:W2:Y:S02]  /*8510*/  SYNCS.PHASECHK.TRANS64.TRYWAIT P0, [R0+URZ], R3 ;  /* 0x00000003000075a7 */ /* 0x0022a400080011ff */
[----:B--2---:R-:W-:Y:S05]  /*8520*/  @!P0 NANOSLEEP.SYNCS 0x989680 ;  /* 0x009896800000895d */ /* 0x004fea0003900000 */
[----:B------:R-:W2:Y:S02]  /*8530*/  @!P0 SYNCS.PHASECHK.TRANS64 P0, [R0+URZ], R3 ;  /* 0x00000003000085a7 */ /* 0x000ea400080010ff */
[----:B--2---:R-:W-:Y:S05]  /*8540*/  @!P0 BRA `(.L_x_155) ;  /* 0xfffffffc00f08947 */ /* 0x004fea000383ffff */
[----:B------:R-:W-:Y:S05]  /*8550*/  BRA `(.L_x_156) ;  /* 0xffffffa400bc7947 */ /* 0x000fea000383ffff */
.L_x_54:
[----:B---3--:R-:W-:-:S07]  /*8560*/  MOV R0, UR4 ;  /* 0x0000000400007c02 */ /* 0x008fce0008000f00 */
.L_x_157:
[----:B-1----:R1:W2:Y:S02]  /*8570*/  SYNCS.PHASECHK.TRANS64.TRYWAIT P0, [R0+URZ], R3 ;  /* 0x00000003000075a7 */ /* 0x0022a400080011ff */
[----:B--2---:R-:W-:Y:S05]  /*8580*/  @!P0 NANOSLEEP.SYNCS 0x989680 ;  /* 0x009896800000895d */ /* 0x004fea0003900000 */
[----:B------:R-:W2:Y:S02]  /*8590*/  @!P0 SYNCS.PHASECHK.TRANS64 P0, [R0+URZ], R3 ;  /* 0x00000003000085a7 */ /* 0x000ea400080010ff */
[----:B--2---:R-:W-:Y:S05]  /*85a0*/  @!P0 BRA `(.L_x_157) ;  /* 0xfffffffc00f08947 */ /* 0x004fea000383ffff */
[----:B------:R-:W-:Y:S05]  /*85b0*/  BRA `(.L_x_158) ;  /* 0xffffffa400c87947 */ /* 0x000fea000383ffff */
.L_x_55:
[----:B---3--:R-:W-:-:S07]  /*85c0*/  MOV R0, UR4 ;  /* 0x0000000400007c02 */ /* 0x008fce0008000f00 */
.L_x_159:
[----:B-1----:R1:W2:Y:S02]  /*85d0*/  SYNCS.PHASECHK.TRANS64.TRYWAIT P0, [R0+URZ], R3 ;  /* 0x00000003000075a7 */ /* 0x0022a400080011ff */
[----:B--2---:R-:W-:Y:S05]  /*85e0*/  @!P0 NANOSLEEP.SYNCS 0x989680 ;  /* 0x009896800000895d */ /* 0x004fea0003900000 */
[----:B------:R-:W2:Y:S02]  /*85f0*/  @!P0 SYNCS.PHASECHK.TRANS64 P0, [R0+URZ], R3 ;  /* 0x00000003000085a7 */ /* 0x000ea400080010ff */
[----:B--2---:R-:W-:Y:S05]  /*8600*/  @!P0 BRA `(.L_x_159) ;  /* 0xfffffffc00f08947 */ /* 0x004fea000383ffff */
[----:B------:R-:W-:Y:S05]  /*8610*/  BRA `(.L_x_160) ;  /* 0xffffffa400d47947 */ /* 0x000fea000383ffff */
.L_x_58:
[----:B-1----:R1:W2:Y:S02]  /*8620*/  SYNCS.PHASECHK.TRANS64.TRYWAIT P0, [R0+URZ+0x160], R5 ;  /* 0x00016005000075a7 */ /* 0x0022a400080011ff */
[----:B--2---:R-:W-:Y:S05]  /*8630*/  @!P0 NANOSLEEP.SYNCS 0x989680 ;  /* 0x009896800000895d */ /* 0x004fea0003900000 */
[----:B------:R-:W2:Y:S02]  /*8640*/  @!P0 SYNCS.PHASECHK.TRANS64 P0, [R0+URZ+0x160], R5 ;  /* 0x00016005000085a7 */ /* 0x000ea400080010ff */
[----:B--2---:R-:W-:Y:S05]  /*8650*/  @!P0 BRA `(.L_x_58) ;  /* 0xfffffffc00f08947 */ /* 0x004fea000383ffff */
[----:B------:R-:W-:Y:S05]  /*8660*/  BRA `(.L_x_161) ;  /* 0xffffffa800347947 */ /* 0x000fea000383ffff */
.L_x_59:
[----:B------:R-:W-:-:S07]  /*8670*/  MOV R0, UR5 ;  /* 0x0000000500007c02 */ /* 0x000fce0008000f00 */
.L_x_162:
[----:B-1----:R1:W2:Y:S02]  /*8680*/  SYNCS.PHASECHK.TRANS64.TRYWAIT P0, [R0+URZ+0x110], R7 ;  /* 0x00011007000075a7 */ /* 0x0022a400080011ff */
[----:B--2---:R-:W-:Y:S05]  /*8690*/  @!P0 NANOSLEEP.SYNCS 0x989680 ;  /* 0x009896800000895d */ /* 0x004fea0003900000 */
[----:B------:R-:W2:Y:S02]  /*86a0*/  @!P0 SYNCS.PHASECHK.TRANS64 P0, [R0+URZ+0x110], R7 ;  /* 0x00011007000085a7 */ /* 0x000ea400080010ff */
[----:B--2---:R-:W-:Y:S05]  /*86b0*/  @!P0 BRA `(.L_x_162) ;  /* 0xfffffffc00f08947 */ /* 0x004fea000383ffff */
[----:B------:R-:W-:Y:S05]  /*86c0*/  BRA `(.L_x_163) ;  /* 0xffffffa800447947 */ /* 0x000fea000383ffff */
.L_x_60:
[----:B-1----:R1:W2:Y:S02]  /*86d0*/  SYNCS.PHASECHK.TRANS64.TRYWAIT P1, [R0+URZ+0x100], R5 ;  /* 0x00010005000075a7 */ /* 0x0022a400080211ff */
[----:B--2---:R-:W-:Y:S05]  /*86e0*/  @!P1 NANOSLEEP.SYNCS 0x989680 ;  /* 0x009896800000995d */ /* 0x004fea0003900000 */
[----:B------:R-:W2:Y:S02]  /*86f0*/  @!P1 SYNCS.PHASECHK.TRANS64 P1, [R0+URZ+0x100], R5 ;  /* 0x00010005000095a7 */ /* 0x000ea400080210ff */
[----:B--2---:R-:W-:Y:S05]  /*8700*/  @!P1 BRA `(.L_x_60) ;  /* 0xfffffffc00f09947 */ /* 0x004fea000383ffff */
[----:B------:R-:W-:Y:S05]  /*8710*/  BRA `(.L_x_164) ;  /* 0xffffffa800747947 */ /* 0x000fea000383ffff */
.L_x_63:
[----:B------:R-:W-:-:S07]  /*8720*/  MOV R0, UR5 ;  /* 0x0000000500007c02 */ /* 0x000fce0008000f00 */
.L_x_165:
[----:B-1----:R1:W2:Y:S02]  /*8730*/  SYNCS.PHASECHK.TRANS64.TRYWAIT P0, [R0+URZ+0x110], R3 ;  /* 0x00011003000075a7 */ /* 0x0022a400080011ff */
[----:B--2---:R-:W-:Y:S05]  /*8740*/  @!P0 NANOSLEEP.SYNCS 0x989680 ;  /* 0x009896800000895d */ /* 0x004fea0003900000 */
[----:B------:R-:W2:Y:S02]  /*8750*/  @!P0 SYNCS.PHASECHK.TRANS64 P0, [R0+URZ+0x110], R3 ;  /* 0x00011003000085a7 */ /* 0x000ea400080010ff */
[----:B--2---:R-:W-:Y:S05]  /*8760*/  @!P0 BRA `(.L_x_165) ;  /* 0xfffffffc00f08947 */ /* 0x004fea000383ffff */
[----:B------:R-:W-:Y:S05]  /*8770*/  BRA `(.L_x_62) ;  /* 0xffffffa800c87947 */ /* 0x000fea000383ffff */
.L_x_72:
[----:B-1----:R-:W-:-:S04]  /*8780*/  MOV R4, UR6 ;  /* 0x0000000600047c02 */ /* 0x002fc80008000f00 */
[----:B------:R1:W2:Y:S03]  /*8790*/  SYNCS.PHASECHK.TRANS64.TRYWAIT P0, [R4+URZ+0x8], R5 ;  /* 0x00000805040075a7 */ /* 0x0002a600080011ff */
[----:B--2---:R-:W-:Y:S05]  /*87a0*/  @!P0 NANOSLEEP.SYNCS 0x989680 ;  /* 0x009896800000895d */ /* 0x004fea0003900000 */
[----:B------:R-:W2:Y:S02]  /*87b0*/  @!P0 SYNCS.PHASECHK.TRANS64 P0, [R4+URZ+0x8], R5 ;  /* 0x00000805040085a7 */ /* 0x000ea400080010ff */
[----:B--2---:R-:W-:Y:S05]  /*87c0*/  @!P0 BRA `(.L_x_72) ;  /* 0xfffffffc00ec8947 */ /* 0x004fea000383ffff */
[----:B------:R-:W-:Y:S05]  /*87d0*/  BRA `(.L_x_71) ;  /* 0xffffffac007c7947 */ /* 0x000fea000383ffff */
.L_x_74:
[----:B------:R-:W-:Y:S01]  /*87e0*/  BSSY B0, `(.L_x_166) ;  /* 0x0000006000007945 */ /* 0x000fe20003800000 */
[----:B------:R-:W-:-:S07]  /*87f0*/  MOV R15, 0xffffffff ;  /* 0xffffffff000f7802 */ /* 0x000fce0000000f00 */
[----:B-1---5:R-:W-:Y:S05]  /*8800*/  WARPSYNC.COLLECTIVE R15, `(.L_x_167) ;  /* 0x000000000f0c7348 */ /* 0x022fea0003c00000 */
[----:B------:R-:W-:Y:S02]  /*8810*/  ELECT P6, UR79, PT ;  /* 0x00000000004f782f */ /* 0x000fe400038c0000 */
[----:B------:R-:W-:Y:S01]  /*8820*/  MOV R14, UR79 ;  /* 0x0000004f000e7c02 */ /* 0x000fe20008000f00 */
[----:B-1---5:R-:W-:Y:S10]  /*8830*/  ENDCOLLECTIVE ;  /* 0x000000000000791b */ /* 0x022ff40003800000 */
.L_x_167:
[----:B------:R-:W-:Y:S05]  /*8840*/  BSYNC B0 ;  /* 0x0000000000007941 */ /* 0x000fea0003800000 */
.L_x_166:
[----:B------:R-:W-:Y:S05]  /*8850*/  BRA `(.L_x_168) ;  /* 0xffffffac00ac7947 */ /* 0x000fea000383ffff */
.L_x_76:
[----:B-1----:R-:W-:-:S04]  /*8860*/  MOV R2, UR6 ;  /* 0x0000000600027c02 */ /* 0x002fc80008000f00 */
[----:B------:R1:W2:Y:S03]  /*8870*/  SYNCS.PHASECHK.TRANS64.TRYWAIT P0, [R2+URZ+0x8], R3 ;  /* 0x00000803020075a7 */ /* 0x0002a600080011ff */
[----:B--2---:R-:W-:Y:S05]  /*8880*/  @!P0 NANOSLEEP.SYNCS 0x989680 ;  /* 0x009896800000895d */ /* 0x004fea0003900000 */
[----:B------:R-:W2:Y:S02]  /*8890*/  @!P0 SYNCS.PHASECHK.TRANS64 P0, [R2+URZ+0x8], R3 ;  /* 0x00000803020085a7 */ /* 0x000ea400080010ff */
[----:B--2---:R-:W-:Y:S05]  /*88a0*/  @!P0 BRA `(.L_x_76) ;  /* 0xfffffffc00ec8947 */ /* 0x004fea000383ffff */
[----:B------:R-:W-:Y:S05]  /*88b0*/  BRA `(.L_x_75) ;  /* 0xffffffac00b07947 */ /* 0x000fea000383ffff */
.L_x_77:
[----:B-1----:R1:W2:Y:S02]  /*88c0*/  SYNCS.PHASECHK.TRANS64.TRYWAIT P0, [R0+URZ+0x100], R5 ;  /* 0x00010005000075a7 */ /* 0x0022a400080011ff */
[----:B--2---:R-:W-:Y:S05]  /*88d0*/  @!P0 NANOSLEEP.SYNCS 0x989680 ;  /* 0x009896800000895d */ /* 0x004fea0003900000 */
[----:B------:R-:W2:Y:S02]  /*88e0*/  @!P0 SYNCS.PHASECHK.TRANS64 P0, [R0+URZ+0x100], R5 ;  /* 0x00010005000085a7 */ /* 0x000ea400080010ff */
[----:B--2---:R-:W-:Y:S05]  /*88f0*/  @!P0 BRA `(.L_x_77) ;  /* 0xfffffffc00f08947 */ /* 0x004fea000383ffff */
[----:B------:R-:W-:Y:S05]  /*8900*/  BRA `(.L_x_169) ;  /* 0xffffffb0009c7947 */ /* 0x000fea000383ffff */
.L_x_79:
[----:B------:R-:W-:-:S07]  /*8910*/  MOV R0, UR9 ;  /* 0x0000000900007c02 */ /* 0x000fce0008000f00 */
.L_x_170:
[----:B-1----:R1:W2:Y:S02]  /*8920*/  SYNCS.PHASECHK.TRANS64.TRYWAIT P0, [R0+URZ+0x140], R5 ;  /* 0x00014005000075a7 */ /* 0x0022a400080011ff */
[----:B--2---:R-:W-:Y:S05]  /*8930*/  @!P0 NANOSLEEP.SYNCS 0x989680 ;  /* 0x009896800000895d */ /* 0x004fea0003900000 */
[----:B------:R-:W2:Y:S02]  /*8940*/  @!P0 SYNCS.PHASECHK.TRANS64 P0, [R0+URZ+0x140], R5 ;  /* 0x00014005000085a7 */ /* 0x000ea400080010ff */
[----:B--2---:R-:W-:Y:S05]  /*8950*/  @!P0 BRA `(.L_x_170) ;  /* 0xfffffffc00f08947 */ /* 0x004fea000383ffff */
[----:B------:R-:W-:Y:S05]  /*8960*/  BRA `(.L_x_171) ;  /* 0xffffffb000e87947 */ /* 0x000fea000383ffff */
.L_x_82:
[----:B------:R-:W-:Y:S07]  /*8970*/  MOV R0, UR8 ;  /* 0x0000000800007c02 */ /* 0x000fee0008000f00 */
.L_x_172:
[----:B-1----:R1:W2:Y:S02]  /*8980*/  SYNCS.PHASECHK.TRANS64.TRYWAIT P0, [R0+URZ], R5 ;  /* 0x00000005000075a7 */ /* 0x0022a400080011ff */
[----:B--2---:R-:W-:Y:S05]  /*8990*/  @!P0 NANOSLEEP.SYNCS 0x989680 ;  /* 0x009896800000895d */ /* 0x004fea0003900000 */
[----:B------:R-:W2:Y:S02]  /*89a0*/  @!P0 SYNCS.PHASECHK.TRANS64 P0, [R0+URZ], R5 ;  /* 0x00000005000085a7 */ /* 0x000ea400080010ff */
[----:B--2---:R-:W-:Y:S05]  /*89b0*/  @!P0 BRA `(.L_x_172) ;  /* 0xfffffffc00f08947 */ /* 0x004fea000383ffff */
[----:B------:R-:W-:Y:S05]  /*89c0*/  BRA `(.L_x_81) ;  /* 0xffffffb000fc7947 */ /* 0x000fea000383ffff */
.L_x_86:
[----:B-1----:R-:W-:-:S07]  /*89d0*/  MOV R0, UR8 ;  /* 0x0000000800007c02 */ /* 0x002fce0008000f00 */
.L_x_173:
[----:B-1----:R1:W2:Y:S02]  /*89e0*/  SYNCS.PHASECHK.TRANS64.TRYWAIT P0, [R0+URZ], R3 ;  /* 0x00000003000075a7 */ /* 0x0022a400080011ff */
[----:B--2---:R-:W-:Y:S05]  /*89f0*/  @!P0 NANOSLEEP.SYNCS 0x989680 ;  /* 0x009896800000895d */ /* 0x004fea0003900000 */
[----:B------:R-:W2:Y:S02]  /*8a00*/  @!P0 SYNCS.PHASECHK.TRANS64 P0, [R0+URZ], R3 ;  /* 0x00000003000085a7 */ /* 0x000ea400080010ff */
[----:B--2---:R-:W-:Y:S05]  /*8a10*/  @!P0 BRA `(.L_x_173) ;  /* 0xfffffffc00f08947 */ /* 0x004fea000383ffff */
[----:B------:R-:W-:Y:S05]  /*8a20*/  BRA `(.L_x_174) ;  /* 0xffffffb400f07947 */ /* 0x000fea000383ffff */
.L_x_87:
[----:B------:R-:W-:-:S07]  /*8a30*/  MOV R0, UR8 ;  /* 0x0000000800007c02 */ /* 0x000fce0008000f00 */
.L_x_175:
[----:B-1----:R1:W2:Y:S02]  /*8a40*/  SYNCS.PHASECHK.TRANS64.TRYWAIT P0, [R0+URZ], R3 ;  /* 0x00000003000075a7 */ /* 0x0022a400080011ff */
[----:B--2---:R-:W-:Y:S05]  /*8a50*/  @!P0 NANOSLEEP.SYNCS 0x989680 ;  /* 0x009896800000895d */ /* 0x004fea0003900000 */
[----:B------:R-:W2:Y:S02]  /*8a60*/  @!P0 SYNCS.PHASECHK.TRANS64 P0, [R0+URZ], R3 ;  /* 0x00000003000085a7 */ /* 0x000ea400080010ff */
[----:B--2---:R-:W-:Y:S05]  /*8a70*/  @!P0 BRA `(.L_x_175) ;  /* 0xfffffffc00f08947 */ /* 0x004fea000383ffff */
[----:B------:R-:W-:Y:S05]  /*8a80*/  BRA `(.L_x_176) ;  /* 0xffffffb400fc7947 */ /* 0x000fea000383ffff */
.L_x_88:
[----:B------:R-:W-:-:S07]  /*8a90*/  MOV R0, UR8 ;  /* 0x0000000800007c02 */ /* 0x000fce0008000f00 */
.L_x_177:
[----:B-1----:R1:W2:Y:S02]  /*8aa0*/  SYNCS.PHASECHK.TRANS64.TRYWAIT P0, [R0+URZ], R3 ;  /* 0x00000003000075a7 */ /* 0x0022a400080011ff */
[----:B--2---:R-:W-:Y:S05]  /*8ab0*/  @!P0 NANOSLEEP.SYNCS 0x989680 ;  /* 0x009896800000895d */ /* 0x004fea0003900000 */
[----:B------:R-:W2:Y:S02]  /*8ac0*/  @!P0 SYNCS.PHASECHK.TRANS64 P0, [R0+URZ], R3 ;  /* 0x00000003000085a7 */ /* 0x000ea400080010ff */
[----:B--2---:R-:W-:Y:S05]  /*8ad0*/  @!P0 BRA `(.L_x_177) ;  /* 0xfffffffc00f08947 */ /* 0x004fea000383ffff */
[----:B------:R-:W-:Y:S05]  /*8ae0*/  BRA `(.L_x_178) ;  /* 0xffffffb800087947 */ /* 0x000fea000383ffff */
.L_x_91:
[----:B------:R-:W-:-:S07]  /*8af0*/  MOV R0, UR7 ;  /* 0x0000000700007c02 */ /* 0x000fce0008000f00 */
.L_x_179:
[----:B-1----:R1:W2:Y:S02]  /*8b00*/  SYNCS.PHASECHK.TRANS64.TRYWAIT P1, [R0+URZ+0x180], R3 ;  /* 0x00018003000075a7 */ /* 0x0022a400080211ff */
[----:B--2---:R-:W-:Y:S05]  /*8b10*/  @!P1 NANOSLEEP.SYNCS 0x989680 ;  /* 0x009896800000995d */ /* 0x004fea0003900000 */
[----:B------:R-:W2:Y:S02]  /*8b20*/  @!P1 SYNCS.PHASECHK.TRANS64 P1, [R0+URZ+0x180], R3 ;  /* 0x00018003000095a7 */ /* 0x000ea400080210ff */
[----:B--2---:R-:W-:Y:S05]  /*8b30*/  @!P1 BRA `(.L_x_179) ;  /* 0xfffffffc00f09947 */ /* 0x004fea000383ffff */
[----:B------:R-:W-:Y:S05]  /*8b40*/  BRA `(.L_x_180) ;  /* 0xffffffb800547947 */ /* 0x000fea000383ffff */
.L_x_96:
[----:B--2---:R2:W4:Y:S02]  /*8b50*/  SYNCS.PHASECHK.TRANS64.TRYWAIT P0, [R0+URZ+0x100], R3 ;  /* 0x00010003000075a7 */ /* 0x00452400080011ff */
[----:B----4-:R-:W-:Y:S05]  /*8b60*/  @!P0 NANOSLEEP.SYNCS 0x989680 ;  /* 0x009896800000895d */ /* 0x010fea0003900000 */
[----:B------:R-:W4:Y:S02]  /*8b70*/  @!P0 SYNCS.PHASECHK.TRANS64 P0, [R0+URZ+0x100], R3 ;  /* 0x00010003000085a7 */ /* 0x000f2400080010ff */
[----:B----4-:R-:W-:Y:S05]  /*8b80*/  @!P0 BRA `(.L_x_96) ;  /* 0xfffffffc00f08947 */ /* 0x010fea000383ffff */
[----:B------:R-:W-:Y:S05]  /*8b90*/  BRA `(.L_x_181) ;  /* 0xffffffbc00607947 */ /* 0x000fea000383ffff */
.L_x_99:
[----:B------:R-:W-:Y:S07]  /*8ba0*/  MOV R0, UR7 ;  /* 0x0000000700007c02 */ /* 0x000fee0008000f00 */
.L_x_182:
[----:B--2---:R2:W4:Y:S02]  /*8bb0*/  SYNCS.PHASECHK.TRANS64.TRYWAIT P0, [R0+URZ+0xf8], R3 ;  /* 0x0000f803000075a7 */ /* 0x00452400080011ff */
[----:B----4-:R-:W-:Y:S05]  /*8bc0*/  @!P0 NANOSLEEP.SYNCS 0x989680 ;  /* 0x009896800000895d */ /* 0x010fea0003900000 */
[----:B------:R-:W4:Y:S02]  /*8bd0*/  @!P0 SYNCS.PHASECHK.TRANS64 P0, [R0+URZ+0xf8], R3 ;  /* 0x0000f803000085a7 */ /* 0x000f2400080010ff */
[----:B----4-:R-:W-:Y:S05]  /*8be0*/  @!P0 BRA `(.L_x_182) ;  /* 0xfffffffc00f08947 */ /* 0x010fea000383ffff */
[----:B------:R-:W-:Y:S05]  /*8bf0*/  BRA `(.L_x_98) ;  /* 0xffffffc000407947 */ /* 0x000fea000383ffff */
.L_x_102:
[----:B--2---:R-:W-:Y:S07]  /*8c00*/  MOV R3, UR7 ;  /* 0x0000000700037c02 */ /* 0x004fee0008000f00 */
.L_x_183:
[----:B-1----:R1:W2:Y:S02]  /*8c10*/  SYNCS.PHASECHK.TRANS64.TRYWAIT P0, [R3+URZ+0xe0], R12 ;  /* 0x0000e00c030075a7 */ /* 0x0022a400080011ff */
[----:B--2---:R-:W-:Y:S05]  /*8c20*/  @!P0 NANOSLEEP.SYNCS 0x989680 ;  /* 0x009896800000895d */ /* 0x004fea0003900000 */
[----:B------:R-:W2:Y:S02]  /*8c30*/  @!P0 SYNCS.PHASECHK.TRANS64 P0, [R3+URZ+0xe0], R12 ;  /* 0x0000e00c030085a7 */ /* 0x000ea400080010ff */
[----:B--2---:R-:W-:Y:S05]  /*8c40*/  @!P0 BRA `(.L_x_183) ;  /* 0xfffffffc00f08947 */ /* 0x004fea000383ffff */
[----:B------:R-:W-:Y:S05]  /*8c50*/  BRA `(.L_x_184) ;  /* 0xffffffc000b87947 */ /* 0x000fea000383ffff */
.L_x_103:
[----:B------:R-:W-:Y:S07]  /*8c60*/  MOV R3, UR7 ;  /* 0x0000000700037c02 */ /* 0x000fee0008000f00 */
.L_x_185:
[----:B-1----:R1:W2:Y:S02]  /*8c70*/  SYNCS.PHASECHK.TRANS64.TRYWAIT P0, [R3+URZ+0xe8], R12 ;  /* 0x0000e80c030075a7 */ /* 0x0022a400080011ff */
[----:B--2---:R-:W-:Y:S05]  /*8c80*/  @!P0 NANOSLEEP.SYNCS 0x989680 ;  /* 0x009896800000895d */ /* 0x004fea0003900000 */
[----:B------:R-:W2:Y:S02]  /*8c90*/  @!P0 SYNCS.PHASECHK.TRANS64 P0, [R3+URZ+0xe8], R12 ;  /* 0x0000e80c030085a7 */ /* 0x000ea400080010ff */
[----:B--2---:R-:W-:Y:S05]  /*8ca0*/  @!P0 BRA `(.L_x_185) ;  /* 0xfffffffc00f08947 */ /* 0x004fea000383ffff */
[----:B------:R-:W-:Y:S05]  /*8cb0*/  BRA `(.L_x_186) ;  /* 0xffffffc400507947 */ /* 0x000fea000383ffff */
.L_x_105:
[----:B------:R-:W-:-:S07]  /*8cc0*/  MOV R0, UR7 ;  /* 0x0000000700007c02 */ /* 0x000fce0008000f00 */
.L_x_187:
[----:B-1----:R1:W4:Y:S02]  /*8cd0*/  SYNCS.PHASECHK.TRANS64.TRYWAIT P0, [R0+URZ+0xe0], R3 ;  /* 0x0000e003000075a7 */ /* 0x00232400080011ff */
[----:B----4-:R-:W-:Y:S05]  /*8ce0*/  @!P0 NANOSLEEP.SYNCS 0x989680 ;  /* 0x009896800000895d */ /* 0x010fea0003900000 */
[----:B------:R-:W4:Y:S02]  /*8cf0*/  @!P0 SYNCS.PHASECHK.TRANS64 P0, [R0+URZ+0xe0], R3 ;  /* 0x0000e003000085a7 */ /* 0x000f2400080010ff */
[----:B----4-:R-:W-:Y:S05]  /*8d00*/  @!P0 BRA `(.L_x_187) ;  /* 0xfffffffc00f08947 */ /* 0x010fea000383ffff */
[----:B------:R-:W-:Y:S05]  /*8d10*/  BRA `(.L_x_188) ;  /* 0xffffffc400d87947 */ /* 0x000fea000383ffff */
.L_x_107:
[----:B--2---:R2:W3:Y:S02]  /*8d20*/  SYNCS.PHASECHK.TRANS64.TRYWAIT P0, [R0+URZ+0x100], R3 ;  /* 0x00010003000075a7 */ /* 0x0044e400080011ff */
[----:B---3--:R-:W-:Y:S05]  /*8d30*/  @!P0 NANOSLEEP.SYNCS 0x989680 ;  /* 0x009896800000895d */ /* 0x008fea0003900000 */
[----:B------:R-:W3:Y:S02]  /*8d40*/  @!P0 SYNCS.PHASECHK.TRANS64 P0, [R0+URZ+0x100], R3 ;  /* 0x00010003000085a7 */ /* 0x000ee400080010ff */
[----:B---3--:R-:W-:Y:S05]  /*8d50*/  @!P0 BRA `(.L_x_107) ;  /* 0xfffffffc00f08947 */ /* 0x008fea000383ffff */
[----:B------:R-:W-:Y:S05]  /*8d60*/  BRA `(.L_x_189) ;  /* 0xffffffc800a07947 */ /* 0x000fea000383ffff */
.L_x_118:
[----:B-1----:R1:W3:Y:S02]  /*8d70*/  SYNCS.PHASECHK.TRANS64.TRYWAIT P1, [R3+URZ+0xd0], R0 ;  /* 0x0000d000030075a7 */ /* 0x0022e400080211ff */
[----:B---3--:R-:W-:Y:S05]  /*8d80*/  @!P1 NANOSLEEP.SYNCS 0x989680 ;  /* 0x009896800000995d */ /* 0x008fea0003900000 */
[----:B------:R-:W3:Y:S02]  /*8d90*/  @!P1 SYNCS.PHASECHK.TRANS64 P1, [R3+URZ+0xd0], R0 ;  /* 0x0000d000030095a7 */ /* 0x000ee400080210ff */
[----:B---3--:R-:W-:Y:S05]  /*8da0*/  @!P1 BRA `(.L_x_118) ;  /* 0xfffffffc00f09947 */ /* 0x008fea000383ffff */
[----:B------:R-:W-:Y:S05]  /*8db0*/  BRA `(.L_x_117) ;  /* 0xffffffd400b47947 */ /* 0x000fea000383ffff */
.L_x_120:
[----:B----4-:R4:W1:Y:S02]  /*8dc0*/  SYNCS.PHASECHK.TRANS64.TRYWAIT P0, [R111+URZ+0x120], R4 ;  /* 0x000120046f0075a7 */ /* 0x01086400080011ff */
[----:B-1----:R-:W-:Y:S05]  /*8dd0*/  @!P0 NANOSLEEP.SYNCS 0x989680 ;  /* 0x009896800000895d */ /* 0x002fea0003900000 */
[----:B------:R-:W1:Y:S02]  /*8de0*/  @!P0 SYNCS.PHASECHK.TRANS64 P0, [R111+URZ+0x120], R4 ;  /* 0x000120046f0085a7 */ /* 0x000e6400080010ff */
[----:B-1----:R-:W-:Y:S05]  /*8df0*/  @!P0 BRA `(.L_x_120) ;  /* 0xfffffffc00f08947 */ /* 0x002fea000383ffff */
[----:B------:R-:W-:Y:S05]  /*8e00*/  BRA `(.L_x_119) ;  /* 0xffffffd800087947 */ /* 0x000fea000383ffff */
.L_x_128:
[----:B--2---:R2:W3:Y:S02]  /*8e10*/  SYNCS.PHASECHK.TRANS64.TRYWAIT P0, [R125+URZ+0xd0], R2 ;  /* 0x0000d0027d0075a7 */ /* 0x0044e400080011ff */
[----:B---3--:R-:W-:Y:S05]  /*8e20*/  @!P0 NANOSLEEP.SYNCS 0x989680 ;  /* 0x009896800000895d */ /* 0x008fea0003900000 */
[----:B------:R-:W3:Y:S02]  /*8e30*/  @!P0 SYNCS.PHASECHK.TRANS64 P0, [R125+URZ+0xd0], R2 ;  /* 0x0000d0027d0085a7 */ /* 0x000ee400080010ff */
[----:B---3--:R-:W-:Y:S05]  /*8e40*/  @!P0 BRA `(.L_x_128) ;  /* 0xfffffffc00f08947 */ /* 0x008fea000383ffff */
[----:B------:R-:W-:Y:S05]  /*8e50*/  BRA `(.L_x_127) ;  /* 0xffffffe4000c7947 */ /* 0x000fea000383ffff */
        .weak           $__internal_0_$__cuda_sm10x_tcgen05_guardrail_trap_col_being_dealloced_not_returned_by_alloc
        .type           $__internal_0_$__cuda_sm10x_tcgen05_guardrail_trap_col_being_dealloced_not_returned_by_alloc,@function
        .size           $__internal_0_$__cuda_sm10x_tcgen05_guardrail_trap_col_being_dealloced_not_returned_by_alloc,($__internal_1_$__cuda_sm10x_tcgen05_guardrail_trap_phase_invalid_during_alloc - $__internal_0_$__cuda_sm10x_tcgen05_guardrail_trap_col_being_dealloced_not_returned_by_alloc)
$__internal_0_$__cuda_sm10x_tcgen05_guardrail_trap_col_being_dealloced_not_returned_by_alloc:
[----:B------:R-:W-:Y:S05]  /*8e60*/  BPT.TRAP 0x1 ;  /* 0x000000040000795c */ /* 0x000fea0000300000 */
[----:B------:R-:W-:-:S04]  /*8e70*/  HFMA2 R3, -RZ, RZ, 0, 0 ;  /* 0x00000000ff037431 */ /* 0x000fc800000001ff */
[----:B------:R-:W-:Y:S05]  /*8e80*/  RET.REL.NODEC R2 `(_ZN7cutlass13device_kernelINS_4gemm6kernel13GemmUniversalIN4cute5tupleIJiiiiEEENS1_10collective13CollectiveMmaINS1_35MainloopSm100TmaUmmaWarpSpecializedILi13ELi2ELi4ENS5_IJNS4_1CILi2EEENSA_ILi1EEESC_EEEEENS5_IJNSA_ILi128EEESF_SF_EEENS_12float_e5m2_tENS5_IJlSC_lEEESH_SI_NS4_8TiledMMAINS4_8MMA_AtomIJNS4_10MMA_TraitsINS4_25SM100_MMA_F8F6F4_2x1SM_SSEJSH_SH_fSF_SF_NS4_17integral_constantINS4_4UMMA5MajorELSP_0EEESQ_NSN_INSO_7ScaleInELSR_0EEESS_EEEEEENS4_6LayoutINS5_IJSC_SC_SC_EEENS5_IJNSA_ILi0EEESX_SX_EEEEENS5_IJNS4_10UnderscoreES10_S10_EEEEENS4_18SM100_TMA_2SM_LOADENS4_14ComposedLayoutINS4_7SwizzleILi3ELi4ELi3EEENS4_18smem_ptr_flag_bitsILi8EEENSV_INS5_IJNSA_ILi8EEESF_EEENS5_IJSF_SC_EEEEEEEvNS4_8identityES13_S1D_vS1E_EENS_8epilogue10collective18CollectiveEpilogueINS1G_23Sm100TmaWarpSpecializedILi2ELi2ELi32ELb0ELb0EEEJNS5_IJNSA_ILi64EEESF_SF_EEENS5_IJNSV_IS1L_SC_EENSV_INS5_IJNSA_ILi32EEESB_EEENS5_IJSC_S1L_EEEEEEEESH_SI_SH_SI_NS1G_6fusion15FusionCallbacksIS1K_NS1T_17LinearCombinationISH_fSH_fLNS_15FloatRoundStyleE2EEES1M_S1S_JEEENS4_5SM1004TMEM4LOAD26SM100_TMEM_LOAD_32dp32b32xENS4_13SM90_TMA_LOADENS14_INS15_ILi1ELi4ELi3EEES18_NSV_INS5_IJS19_S1O_EEENS5_IJS1O_SC_EEEEEEENS4_39AutoVectorizingCopyWithAssumedAlignmentILi128EEENS4_14SM90_TMA_STOREES28_S2A_S2A_EEEvvEEEEvNT_6ParamsE) ;  /* 0xffffff70025c7950 */ /* 0x000fea0003c3ffff */
        .weak           $__internal_1_$__cuda_sm10x_tcgen05_guardrail_trap_phase_invalid_during_alloc
        .type           $__internal_1_$__cuda_sm10x_tcgen05_guardrail_trap_phase_invalid_during_alloc,@function
        .size           $__internal_1_$__cuda_sm10x_tcgen05_guardrail_trap_phase_invalid_during_alloc,($__internal_2_$__cuda_sm10x_tcgen05_guardrail_trap_unallocated_columns_being_dealloced - $__internal_1_$__cuda_sm10x_tcgen05_guardrail_trap_phase_invalid_during_alloc)
$__internal_1_$__cuda_sm10x_tcgen05_guardrail_trap_phase_invalid_during_alloc:
[----:B------:R-:W-:Y:S05]  /*8e90*/  BPT.TRAP 0x1 ;  /* 0x000000040000795c */ /* 0x000fea0000300000 */
[----:B------:R-:W-:-:S04]  /*8ea0*/  MOV R3, 0x0 ;  /* 0x0000000000037802 */ /* 0x000fc80000000f00 */
[----:B------:R-:W-:Y:S05]  /*8eb0*/  RET.REL.NODEC R2 `(_ZN7cutlass13device_kernelINS_4gemm6kernel13GemmUniversalIN4cute5tupleIJiiiiEEENS1_10collective13CollectiveMmaINS1_35MainloopSm100TmaUmmaWarpSpecializedILi13ELi2ELi4ENS5_IJNS4_1CILi2EEENSA_ILi1EEESC_EEEEENS5_IJNSA_ILi128EEESF_SF_EEENS_12float_e5m2_tENS5_IJlSC_lEEESH_SI_NS4_8TiledMMAINS4_8MMA_AtomIJNS4_10MMA_TraitsINS4_25SM100_MMA_F8F6F4_2x1SM_SSEJSH_SH_fSF_SF_NS4_17integral_constantINS4_4UMMA5MajorELSP_0EEESQ_NSN_INSO_7ScaleInELSR_0EEESS_EEEEEENS4_6LayoutINS5_IJSC_SC_SC_EEENS5_IJNSA_ILi0EEESX_SX_EEEEENS5_IJNS4_10UnderscoreES10_S10_EEEEENS4_18SM100_TMA_2SM_LOADENS4_14ComposedLayoutINS4_7SwizzleILi3ELi4ELi3EEENS4_18smem_ptr_flag_bitsILi8EEENSV_INS5_IJNSA_ILi8EEESF_EEENS5_IJSF_SC_EEEEEEEvNS4_8identityES13_S1D_vS1E_EENS_8epilogue10collective18CollectiveEpilogueINS1G_23Sm100TmaWarpSpecializedILi2ELi2ELi32ELb0ELb0EEEJNS5_IJNSA_ILi64EEESF_SF_EEENS5_IJNSV_IS1L_SC_EENSV_INS5_IJNSA_ILi32EEESB_EEENS5_IJSC_S1L_EEEEEEEESH_SI_SH_SI_NS1G_6fusion15FusionCallbacksIS1K_NS1T_17LinearCombinationISH_fSH_fLNS_15FloatRoundStyleE2EEES1M_S1S_JEEENS4_5SM1004TMEM4LOAD26SM100_TMEM_LOAD_32dp32b32xENS4_13SM90_TMA_LOADENS14_INS15_ILi1ELi4ELi3EEES18_NSV_INS5_IJS19_S1O_EEENS5_IJS1O_SC_EEEEEEENS4_39AutoVectorizingCopyWithAssumedAlignmentILi128EEENS4_14SM90_TMA_STOREES28_S2A_S2A_EEEvvEEEEvNT_6ParamsE) ;  /* 0xffffff7002507950 */ /* 0x000fea0003c3ffff */
        .weak           $__internal_2_$__cuda_sm10x_tcgen05_guardrail_trap_unallocated_columns_being_dealloced
        .type           $__internal_2_$__cuda_sm10x_tcgen05_guardrail_trap_unallocated_columns_being_dealloced,@function
        .size           $__internal_2_$__cuda_sm10x_tcgen05_guardrail_trap_unallocated_columns_being_dealloced,(.L_x_191 - $__internal_2_$__cuda_sm10x_tcgen05_guardrail_trap_unallocated_columns_being_dealloced)
$__internal_2_$__cuda_sm10x_tcgen05_guardrail_trap_unallocated_columns_being_dealloced:
[----:B------:R-:W-:Y:S05]  /*8ec0*/  BPT.TRAP 0x1 ;  /* 0x000000040000795c */ /* 0x000fea0000300000 */
[----:B------:R-:W-:-:S04]  /*8ed0*/  HFMA2 R3, -RZ, RZ, 0, 0 ;  /* 0x00000000ff037431 */ /* 0x000fc800000001ff */
[----:B------:R-:W-:Y:S05]  /*8ee0*/  RET.REL.NODEC R2 `(_ZN7cutlass13device_kernelINS_4gemm6kernel13GemmUniversalIN4cute5tupleIJiiiiEEENS1_10collective13CollectiveMmaINS1_35MainloopSm100TmaUmmaWarpSpecializedILi13ELi2ELi4ENS5_IJNS4_1CILi2EEENSA_ILi1EEESC_EEEEENS5_IJNSA_ILi128EEESF_SF_EEENS_12float_e5m2_tENS5_IJlSC_lEEESH_SI_NS4_8TiledMMAINS4_8MMA_AtomIJNS4_10MMA_TraitsINS4_25SM100_MMA_F8F6F4_2x1SM_SSEJSH_SH_fSF_SF_NS4_17integral_constantINS4_4UMMA5MajorELSP_0EEESQ_NSN_INSO_7ScaleInELSR_0EEESS_EEEEEENS4_6LayoutINS5_IJSC_SC_SC_EEENS5_IJNSA_ILi0EEESX_SX_EEEEENS5_IJNS4_10UnderscoreES10_S10_EEEEENS4_18SM100_TMA_2SM_LOADENS4_14ComposedLayoutINS4_7SwizzleILi3ELi4ELi3EEENS4_18smem_ptr_flag_bitsILi8EEENSV_INS5_IJNSA_ILi8EEESF_EEENS5_IJSF_SC_EEEEEEEvNS4_8identityES13_S1D_vS1E_EENS_8epilogue10collective18CollectiveEpilogueINS1G_23Sm100TmaWarpSpecializedILi2ELi2ELi32ELb0ELb0EEEJNS5_IJNSA_ILi64EEESF_SF_EEENS5_IJNSV_IS1L_SC_EENSV_INS5_IJNSA_ILi32EEESB_EEENS5_IJSC_S1L_EEEEEEEESH_SI_SH_SI_NS1G_6fusion15FusionCallbacksIS1K_NS1T_17LinearCombinationISH_fSH_fLNS_15FloatRoundStyleE2EEES1M_S1S_JEEENS4_5SM1004TMEM4LOAD26SM100_TMEM_LOAD_32dp32b32xENS4_13SM90_TMA_LOADENS14_INS15_ILi1ELi4ELi3EEES18_NSV_INS5_IJS19_S1O_EEENS5_IJS1O_SC_EEEEEEENS4_39AutoVectorizingCopyWithAssumedAlignmentILi128EEENS4_14SM90_TMA_STOREES28_S2A_S2A_EEEvvEEEEvNT_6ParamsE) ;  /* 0xffffff7002447950 */ /* 0x000fea0003c3ffff */
.L_x_190:
[----:B------:R-:W-:-:S00]  /*8ef0*/  BRA `(.L_x_190) ;  /* 0xfffffffc00fc7947 */ /* 0x000fc0000383ffff */
[----:B------:R-:W-:-:S00]  /*8f00*/  NOP ;  /* 0x0000000000007918 */ /* 0x000fc00000000000 */
[----:B------:R-:W-:-:S00]  /*8f10*/  NOP ;  /* 0x0000000000007918 */ /* 0x000fc00000000000 */
[----:B------:R-:W-:-:S00]  /*8f20*/  NOP ;  /* 0x0000000000007918 */ /* 0x000fc00000000000 */
[----:B------:R-:W-:-:S00]  /*8f30*/  NOP ;  /* 0x0000000000007918 */ /* 0x000fc00000000000 */
[----:B------:R-:W-:-:S00]  /*8f40*/  NOP ;  /* 0x0000000000007918 */ /* 0x000fc00000000000 */
[----:B------:R-:W-:-:S00]  /*8f50*/  NOP ;  /* 0x0000000000007918 */ /* 0x000fc00000000000 */
[----:B------:R-:W-:-:S00]  /*8f60*/  NOP ;  /* 0x0000000000007918 */ /* 0x000fc00000000000 */
[----:B------:R-:W-:-:S00]  /*8f70*/  NOP ;  /* 0x0000000000007918 */ /* 0x000fc00000000000 */
.L_x_191:


//--------------------- .nv.global.init           --------------------------
	.section	.nv.global.init,"aw",@progbits
.nv.global.init:
	.type		$str$27,@object
	.size		$str$27,($str$28 - $str$27)
$str$27:
        /*0000*/ 	.byte	0x28, 0x61, 0x64, 0x64, 0x72, 0x65, 0x73, 0x73, 0x20, 0x26, 0x20, 0x6d, 0x61, 0x73, 0x6b, 0x29
        /*0010*/ 	.byte	0x20, 0x3d, 0x3d, 0x20, 0x30, 0x00
	.type		$str$28,@object
	.size		$str$28,($str$26 - $str$28)
$str$28:
        /*0016*/ 	.byte	0x2f, 0x74, 0x6d, 0x70, 0x2f, 0x63, 0x75, 0x74, 0x6c, 0x61, 0x73, 0x73, 0x5f, 0x73, 0x77, 0x65
        /*0026*/ 	.byte	0x65, 0x70, 0x5f, 0x73, 0x72, 0x63, 0x2f, 0x69, 0x6e, 0x63, 0x6c, 0x75, 0x64, 0x65, 0x2f, 0x63
        /*0036*/ 	.byte	0x75, 0x74, 0x65, 0x2f, 0x70, 0x6f, 0x69, 0x6e, 0x74, 0x65, 0x72, 0x5f, 0x66, 0x6c, 0x61, 0x67
        /*0046*/ 	.byte	0x67, 0x65, 0x64, 0x2e, 0x68, 0x70, 0x70, 0x00
	.type		$str$26,@object
	.size		$str$26,($str$25 - $str$26)
$str$26:
        /*004e*/ 	.byte	0x2f, 0x74, 0x6d, 0x70, 0x2f, 0x63, 0x75, 0x74, 0x6c, 0x61, 0x73, 0x73, 0x5f, 0x73, 0x77, 0x65
        /*005e*/ 	.byte	0x65, 0x70, 0x5f, 0x73, 0x72, 0x63, 0x2f, 0x69, 0x6e, 0x63, 0x6c, 0x75, 0x64, 0x65, 0x2f, 0x63
        /*006e*/ 	.byte	0x75, 0x74, 0x65, 0x2f, 0x61, 0x74, 0x6f, 0x6d, 0x2f, 0x63, 0x6f, 0x70, 0x79, 0x5f, 0x74, 0x72
        /*007e*/ 	.byte	0x61, 0x69, 0x74, 0x73, 0x5f, 0x73, 0x6d, 0x31, 0x30, 0x30, 0x2e, 0x68, 0x70, 0x70, 0x00
	.type		$str$25,@object
	.size		$str$25,(__unnamed_1 - $str$25)
$str$25:
        /*008d*/ 	.byte	0x28, 0x28, 0x75, 0x69, 0x6e, 0x74, 0x33, 0x32, 0x5f, 0x74, 0x28, 0x74, 0x68, 0x72, 0x65, 0x61
        /*009d*/ 	.byte	0x64, 0x49, 0x64, 0x78, 0x2e, 0x78, 0x29, 0x20, 0x2f, 0x20, 0x33, 0x32, 0x29, 0x20, 0x25, 0x20
        /*00ad*/ 	.byte	0x34, 0x29, 0x20, 0x3d, 0x3d, 0x20, 0x28, 0x28, 0x28, 0x74, 0x6d, 0x65, 0x6d, 0x5f, 0x61, 0x64
        /*00bd*/ 	.byte	0x64, 0x72, 0x20, 0x3e, 0x3e, 0x20, 0x31, 0x36, 0x29, 0x20, 0x2f, 0x20, 0x33, 0x32, 0x29, 0x20
        /*00cd*/ 	.byte	0x25, 0x20, 0x34, 0x29, 0x00
	.type		__unnamed_1,@object
	.size		__unnamed_1,(__unnamed_2 - __unnamed_1)
__unnamed_1:
        /*00d2*/ 	.byte	0x61, 0x75, 0x74, 0x6f, 0x20, 0x63, 0x75, 0x74, 0x65, 0x3a, 0x3a, 0x61, 0x73, 0x5f, 0x70, 0x6f
        /* <DEDUP_REMOVED lines=24> */
        /*0262*/ 	.byte	0x3a, 0x3a, 0x43, 0x3c, 0x34, 0x30, 0x39, 0x36, 0x3e, 0x3e, 0x3e, 0x3e, 0x5d, 0x00
	.type		__unnamed_2,@object
	.size		__unnamed_2,(.L_2 - __unnamed_2)
__unnamed_2:
        /* <DEDUP_REMOVED lines=40> */
        /*04f0*/ 	.byte	0x74, 0x65, 0x3a, 0x3a, 0x43, 0x3c, 0x30, 0x3e, 0x3e, 0x3e, 0x3e, 0x5d, 0x00
.L_2:


//--------------------- .nv.shared._ZN7cutlass13device_kernelINS_4gemm6kernel13GemmUniversalIN4cute5tupleIJiiiiEEENS1_10collective13CollectiveMmaINS1_35MainloopSm100TmaUmmaWarpSpecializedILi13ELi2ELi4ENS5_IJNS4_1CILi2EEENSA_ILi1EEESC_EEEEENS5_IJNSA_ILi128EEESF_SF_EEENS_12float_e5m2_tENS5_IJlSC_lEEESH_SI_NS4_8TiledMMAINS4_8MMA_AtomIJNS4_10MMA_TraitsINS4_25SM100_MMA_F8F6F4_2x1SM_SSEJSH_SH_fSF_SF_NS4_17integral_constantINS4_4UMMA5MajorELSP_0EEESQ_NSN_INSO_7ScaleInELSR_0EEESS_EEEEEENS4_6LayoutINS5_IJSC_SC_SC_EEENS5_IJNSA_ILi0EEESX_SX_EEEEENS5_IJNS4_10UnderscoreES10_S10_EEEEENS4_18SM100_TMA_2SM_LOADENS4_14ComposedLayoutINS4_7SwizzleILi3ELi4ELi3EEENS4_18smem_ptr_flag_bitsILi8EEENSV_INS5_IJNSA_ILi8EEESF_EEENS5_IJSF_SC_EEEEEEEvNS4_8identityES13_S1D_vS1E_EENS_8epilogue10collective18CollectiveEpilogueINS1G_23Sm100TmaWarpSpecializedILi2ELi2ELi32ELb0ELb0EEEJNS5_IJNSA_ILi64EEESF_SF_EEENS5_IJNSV_IS1L_SC_EENSV_INS5_IJNSA_ILi32EEESB_EEENS5_IJSC_S1L_EEEEEEEESH_SI_SH_SI_NS1G_6fusion15FusionCallbacksIS1K_NS1T_17LinearCombinationISH_fSH_fLNS_15FloatRoundStyleE2EEES1M_S1S_JEEENS4_5SM1004TMEM4LOAD26SM100_TMEM_LOAD_32dp32b32xENS4_13SM90_TMA_LOADENS14_INS15_ILi1ELi4ELi3EEES18_NSV_INS5_IJS19_S1O_EEENS5_IJS1O_SC_EEEEEEENS4_39AutoVectorizingCopyWithAssumedAlignmentILi128EEENS4_14SM90_TMA_STOREES28_S2A_S2A_EEEvvEEEEvNT_6ParamsE --------------------------
	.section	.nv.shared._ZN7cutlass13device_kernelINS_4gemm6kernel13GemmUniversalIN4cute5tupleIJiiiiEEENS1_10collective13CollectiveMmaINS1_35MainloopSm100TmaUmmaWarpSpecializedILi13ELi2ELi4ENS5_IJNS4_1CILi2EEENSA_ILi1EEESC_EEEEENS5_IJNSA_ILi128EEESF_SF_EEENS_12float_e5m2_tENS5_IJlSC_lEEESH_SI_NS4_8TiledMMAINS4_8MMA_AtomIJNS4_10MMA_TraitsINS4_25SM100_MMA_F8F6F4_2x1SM_SSEJSH_SH_fSF_SF_NS4_17integral_constantINS4_4UMMA5MajorELSP_0EEESQ_NSN_INSO_7ScaleInELSR_0EEESS_EEEEEENS4_6LayoutINS5_IJSC_SC_SC_EEENS5_IJNSA_ILi0EEESX_SX_EEEEENS5_IJNS4_10UnderscoreES10_S10_EEEEENS4_18SM100_TMA_2SM_LOADENS4_14ComposedLayoutINS4_7SwizzleILi3ELi4ELi3EEENS4_18smem_ptr_flag_bitsILi8EEENSV_INS5_IJNSA_ILi8EEESF_EEENS5_IJSF_SC_EEEEEEEvNS4_8identityES13_S1D_vS1E_EENS_8epilogue10collective18CollectiveEpilogueINS1G_23Sm100TmaWarpSpecializedILi2ELi2ELi32ELb0ELb0EEEJNS5_IJNSA_ILi64EEESF_SF_EEENS5_IJNSV_IS1L_SC_EENSV_INS5_IJNSA_ILi32EEESB_EEENS5_IJSC_S1L_EEEEEEEESH_SI_SH_SI_NS1G_6fusion15FusionCallbacksIS1K_NS1T_17LinearCombinationISH_fSH_fLNS_15FloatRoundStyleE2EEES1M_S1S_JEEENS4_5SM1004TMEM4LOAD26SM100_TMEM_LOAD_32dp32b32xENS4_13SM90_TMA_LOADENS14_INS15_ILi1ELi4ELi3EEES18_NSV_INS5_IJS19_S1O_EEENS5_IJS1O_SC_EEEEEEENS4_39AutoVectorizingCopyWithAssumedAlignmentILi128EEENS4_14SM90_TMA_STOREES28_S2A_S2A_EEEvvEEEEvNT_6ParamsE,"aw",@nobits
	.sectionflags	@""
	.align	16
	.zero		1024


//--------------------- .nv.shared.reserved.0     --------------------------
	.section	.nv.shared.reserved.0,"aw",@nobits
	.weak		__nv_reservedSMEM_offset_0_alias
	.size		__nv_reservedSMEM_offset_0_alias, 0, 64
	.other		__nv_reservedSMEM_offset_0_alias,@"STO_CUDA_RESERVED_SHARED STV_DEFAULT"
__nv_reservedSMEM_offset_0_alias:
	.zero		0
.nv.shared.reserved.0:
	.zero		64
	.weak		__nv_reservedSMEM_tcgen05_partition
	.type		__nv_reservedSMEM_tcgen05_partition,@object
	.size		__nv_reservedSMEM_tcgen05_partition,(.L_0 - __nv_reservedSMEM_tcgen05_partition)
__nv_reservedSMEM_tcgen05_partition:
	.zero		32
.L_0:


//--------------------- .nv.global                --------------------------
	.section	.nv.global,"aw",@nobits
.nv.global:
	.type		_ZN39_INTERNAL_8489460f_4_k_cu_bf309a18_86964cute1_E,@object
	.size		_ZN39_INTERNAL_8489460f_4_k_cu_bf309a18_86964cute1_E,(_ZN39_INTERNAL_8489460f_4_k_cu_bf309a18_86964cuda3std3__45__cpo6cbeginE - _ZN39_INTERNAL_8489460f_4_k_cu_bf309a18_86964cute1_E)
_ZN39_INTERNAL_8489460f_4_k_cu_bf309a18_86964cute1_E:
	.zero		1
	.type		_ZN39_INTERNAL_8489460f_4_k_cu_bf309a18_86964cuda3std3__45__cpo6cbeginE,@object
	.size		_ZN39_INTERNAL_8489460f_4_k_cu_bf309a18_86964cuda3std3__45__cpo6cbeginE,(_ZN39_INTERNAL_8489460f_4_k_cu_bf309a18_86964cuda3std3__48in_placeE - _ZN39_INTERNAL_8489460f_4_k_cu_bf309a18_86964cuda3std3__45__cpo6cbeginE)
_ZN39_INTERNAL_8489460f_4_k_cu_bf309a18_86964cuda3std3__45__cpo6cbeginE:
	.zero		1
	.type		_ZN39_INTERNAL_8489460f_4_k_cu_bf309a18_86964cuda3std3__48in_placeE,@object
	.size		_ZN39_INTERNAL_8489460f_4_k_cu_bf309a18_86964cuda3std3__48in_placeE,(_ZN39_INTERNAL_8489460f_4_k_cu_bf309a18_86964cuda3std6ranges3__45__cpo9iter_moveE - _ZN39_INTERNAL_8489460f_4_k_cu_bf309a18_86964cuda3std3__48in_placeE)
_ZN39_INTERNAL_8489460f_4_k_cu_bf309a18_86964cuda3std3__48in_placeE:
	.zero		1
	.type		_ZN39_INTERNAL_8489460f_4_k_cu_bf309a18_86964cuda3std6ranges3__45__cpo9iter_moveE,@object
	.size		_ZN39_INTERNAL_8489460f_4_k_cu_bf309a18_86964cuda3std6ranges3__45__cpo9iter_moveE,(_ZN39_INTERNAL_8489460f_4_k_cu_bf309a18_86964cuda3std3__45__cpo5beginE - _ZN39_INTERNAL_8489460f_4_k_cu_bf309a18_86964cuda3std6ranges3__45__cpo9iter_moveE)
_ZN39_INTERNAL_8489460f_4_k_cu_bf309a18_86964cuda3std6ranges3__45__cpo9iter_moveE:
	.zero		1
	.type		_ZN39_INTERNAL_8489460f_4_k_cu_bf309a18_86964cuda3std3__45__cpo5beginE,@object
	.size		_ZN39_INTERNAL_8489460f_4_k_cu_bf309a18_86964cuda3std3__45__cpo5beginE,(_ZN39_INTERNAL_8489460f_4_k_cu_bf309a18_86964cuda3std3__441_GLOBAL__N__8489460f_4_k_cu_bf309a18_86966ignoreE - _ZN39_INTERNAL_8489460f_4_k_cu_bf309a18_86964cuda3std3__45__cpo5beginE)
_ZN39_INTERNAL_8489460f_4_k_cu_bf309a18_86964cuda3std3__45__cpo5beginE:
	.zero		1
	.type		_ZN39_INTERNAL_8489460f_4_k_cu_bf309a18_86964cuda3std3__441_GLOBAL__N__8489460f_4_k_cu_bf309a18_86966ignoreE,@object
	.size		_ZN39_INTERNAL_8489460f_4_k_cu_bf309a18_86964cuda3std3__441_GLOBAL__N__8489460f_4_k_cu_bf309a18_86966ignoreE,(_ZN39_INTERNAL_8489460f_4_k_cu_bf309a18_86964cute7productE - _ZN39_INTERNAL_8489460f_4_k_cu_bf309a18_86964cuda3std3__441_GLOBAL__N__8489460f_4_k_cu_bf309a18_86966ignoreE)
_ZN39_INTERNAL_8489460f_4_k_cu_bf309a18_86964cuda3std3__441_GLOBAL__N__8489460f_4_k_cu_bf309a18_86966ignoreE:
	.zero		1
	.type		_ZN39_INTERNAL_8489460f_4_k_cu_bf309a18_86964cute7productE,@object
	.size		_ZN39_INTERNAL_8489460f_4_k_cu_bf309a18_86964cute7productE,(_ZN39_INTERNAL_8489460f_4_k_cu_bf309a18_86964cuda3std3__45__cpo3endE - _ZN39_INTERNAL_8489460f_4_k_cu_bf309a18_86964cute7productE)
_ZN39_INTERNAL_8489460f_4_k_cu_bf309a18_86964cute7productE:
	.zero		1
	.type		_ZN39_INTERNAL_8489460f_4_k_cu_bf309a18_86964cuda3std3__45__cpo3endE,@object
	.size		_ZN39_INTERNAL_8489460f_4_k_cu_bf309a18_86964cuda3std3__45__cpo3endE,(_ZN39_INTERNAL_8489460f_4_k_cu_bf309a18_86964cuda3std3__419piecewise_constructE - _ZN39_INTERNAL_8489460f_4_k_cu_bf309a18_86964cuda3std3__45__cpo3endE)
_ZN39_INTERNAL_8489460f_4_k_cu_bf309a18_86964cuda3std3__45__cpo3endE:
	.zero		1
	.type		_ZN39_INTERNAL_8489460f_4_k_cu_bf309a18_86964cuda3std3__419piecewise_constructE,@object
	.size		_ZN39_INTERNAL_8489460f_4_k_cu_bf309a18_86964cuda3std3__419piecewise_constructE,(_ZN39_INTERNAL_8489460f_4_k_cu_bf309a18_86964cuda3std3__45__cpo4cendE - _ZN39_INTERNAL_8489460f_4_k_cu_bf309a18_86964cuda3std3__419piecewise_constructE)
_ZN39_INTERNAL_8489460f_4_k_cu_bf309a18_86964cuda3std3__419piecewise_constructE:
	.zero		1
	.type		_ZN39_INTERNAL_8489460f_4_k_cu_bf309a18_86964cuda3std3__45__cpo4cendE,@object
	.size		_ZN39_INTERNAL_8489460f_4_k_cu_bf309a18_86964cuda3std3__45__cpo4cendE,(_ZN39_INTERNAL_8489460f_4_k_cu_bf309a18_86964cuda3std6ranges3__45__cpo4swapE - _ZN39_INTERNAL_8489460f_4_k_cu_bf309a18_86964cuda3std3__45__cpo4cendE)
_ZN39_INTERNAL_8489460f_4_k_cu_bf309a18_86964cuda3std3__45__cpo4cendE:
	.zero		1
	.type		_ZN39_INTERNAL_8489460f_4_k_cu_bf309a18_86964cuda3std6ranges3__45__cpo4swapE,@object
	.size		_ZN39_INTERNAL_8489460f_4_k_cu_bf309a18_86964cuda3std6ranges3__45__cpo4swapE,(.L_10 - _ZN39_INTERNAL_8489460f_4_k_cu_bf309a18_86964cuda3std6ranges3__45__cpo4swapE)
_ZN39_INTERNAL_8489460f_4_k_cu_bf309a18_86964cuda3std6ranges3__45__cpo4swapE:
	.zero		1
.L_10:


//--------------------- .nv.constant0._ZN7cutlass13device_kernelINS_4gemm6kernel13GemmUniversalIN4cute5tupleIJiiiiEEENS1_10collective13CollectiveMmaINS1_35MainloopSm100TmaUmmaWarpSpecializedILi13ELi2ELi4ENS5_IJNS4_1CILi2EEENSA_ILi1EEESC_EEEEENS5_IJNSA_ILi128EEESF_SF_EEENS_12float_e5m2_tENS5_IJlSC_lEEESH_SI_NS4_8TiledMMAINS4_8MMA_AtomIJNS4_10MMA_TraitsINS4_25SM100_MMA_F8F6F4_2x1SM_SSEJSH_SH_fSF_SF_NS4_17integral_constantINS4_4UMMA5MajorELSP_0EEESQ_NSN_INSO_7ScaleInELSR_0EEESS_EEEEEENS4_6LayoutINS5_IJSC_SC_SC_EEENS5_IJNSA_ILi0EEESX_SX_EEEEENS5_IJNS4_10UnderscoreES10_S10_EEEEENS4_18SM100_TMA_2SM_LOADENS4_14ComposedLayoutINS4_7SwizzleILi3ELi4ELi3EEENS4_18smem_ptr_flag_bitsILi8EEENSV_INS5_IJNSA_ILi8EEESF_EEENS5_IJSF_SC_EEEEEEEvNS4_8identityES13_S1D_vS1E_EENS_8epilogue10collective18CollectiveEpilogueINS1G_23Sm100TmaWarpSpecializedILi2ELi2ELi32ELb0ELb0EEEJNS5_IJNSA_ILi64EEESF_SF_EEENS5_IJNSV_IS1L_SC_EENSV_INS5_IJNSA_ILi32EEESB_EEENS5_IJSC_S1L_EEEEEEEESH_SI_SH_SI_NS1G_6fusion15FusionCallbacksIS1K_NS1T_17LinearCombinationISH_fSH_fLNS_15FloatRoundStyleE2EEES1M_S1S_JEEENS4_5SM1004TMEM4LOAD26SM100_TMEM_LOAD_32dp32b32xENS4_13SM90_TMA_LOADENS14_INS15_ILi1ELi4ELi3EEES18_NSV_INS5_IJS19_S1O_EEENS5_IJS1O_SC_EEEEEEENS4_39AutoVectorizingCopyWithAssumedAlignmentILi128EEENS4_14SM90_TMA_STOREES28_S2A_S2A_EEEvvEEEEvNT_6ParamsE --------------------------
	.section	.nv.constant0._ZN7cutlass13device_kernelINS_4gemm6kernel13GemmUniversalIN4cute5tupleIJiiiiEEENS1_10collective13CollectiveMmaINS1_35MainloopSm100TmaUmmaWarpSpecializedILi13ELi2ELi4ENS5_IJNS4_1CILi2EEENSA_ILi1EEESC_EEEEENS5_IJNSA_ILi128EEESF_SF_EEENS_12float_e5m2_tENS5_IJlSC_lEEESH_SI_NS4_8TiledMMAINS4_8MMA_AtomIJNS4_10MMA_TraitsINS4_25SM100_MMA_F8F6F4_2x1SM_SSEJSH_SH_fSF_SF_NS4_17integral_constantINS4_4UMMA5MajorELSP_0EEESQ_NSN_INSO_7ScaleInELSR_0EEESS_EEEEEENS4_6LayoutINS5_IJSC_SC_SC_EEENS5_IJNSA_ILi0EEESX_SX_EEEEENS5_IJNS4_10UnderscoreES10_S10_EEEEENS4_18SM100_TMA_2SM_LOADENS4_14ComposedLayoutINS4_7SwizzleILi3ELi4ELi3EEENS4_18smem_ptr_flag_bitsILi8EEENSV_INS5_IJNSA_ILi8EEESF_EEENS5_IJSF_SC_EEEEEEEvNS4_8identityES13_S1D_vS1E_EENS_8epilogue10collective18CollectiveEpilogueINS1G_23Sm100TmaWarpSpecializedILi2ELi2ELi32ELb0ELb0EEEJNS5_IJNSA_ILi64EEESF_SF_EEENS5_IJNSV_IS1L_SC_EENSV_INS5_IJNSA_ILi32EEESB_EEENS5_IJSC_S1L_EEEEEEEESH_SI_SH_SI_NS1G_6fusion15FusionCallbacksIS1K_NS1T_17LinearCombinationISH_fSH_fLNS_15FloatRoundStyleE2EEES1M_S1S_JEEENS4_5SM1004TMEM4LOAD26SM100_TMEM_LOAD_32dp32b32xENS4_13SM90_TMA_LOADENS14_INS15_ILi1ELi4ELi3EEES18_NSV_INS5_IJS19_S1O_EEENS5_IJS1O_SC_EEEEEEENS4_39AutoVectorizingCopyWithAssumedAlignmentILi128EEENS4_14SM90_TMA_STOREES28_S2A_S2A_EEEvvEEEEvNT_6ParamsE,"a",@progbits
	.sectionflags	@""
	.align	4
.nv.constant0._ZN7cutlass13device_kernelINS_4gemm6kernel13GemmUniversalIN4cute5tupleIJiiiiEEENS1_10collective13CollectiveMmaINS1_35MainloopSm100TmaUmmaWarpSpecializedILi13ELi2ELi4ENS5_IJNS4_1CILi2EEENSA_ILi1EEESC_EEEEENS5_IJNSA_ILi128EEESF_SF_EEENS_12float_e5m2_tENS5_IJlSC_lEEESH_SI_NS4_8TiledMMAINS4_8MMA_AtomIJNS4_10MMA_TraitsINS4_25SM100_MMA_F8F6F4_2x1SM_SSEJSH_SH_fSF_SF_NS4_17integral_constantINS4_4UMMA5MajorELSP_0EEESQ_NSN_INSO_7ScaleInELSR_0EEESS_EEEEEENS4_6LayoutINS5_IJSC_SC_SC_EEENS5_IJNSA_ILi0EEESX_SX_EEEEENS5_IJNS4_10UnderscoreES10_S10_EEEEENS4_18SM100_TMA_2SM_LOADENS4_14ComposedLayoutINS4_7SwizzleILi3ELi4ELi3EEENS4_18smem_ptr_flag_bitsILi8EEENSV_INS5_IJNSA_ILi8EEESF_EEENS5_IJSF_SC_EEEEEEEvNS4_8identityES13_S1D_vS1E_EENS_8epilogue10collective18CollectiveEpilogueINS1G_23Sm100TmaWarpSpecializedILi2ELi2ELi32ELb0ELb0EEEJNS5_IJNSA_ILi64EEESF_SF_EEENS5_IJNSV_IS1L_SC_EENSV_INS5_IJNSA_ILi32EEESB_EEENS5_IJSC_S1L_EEEEEEEESH_SI_SH_SI_NS1G_6fusion15FusionCallbacksIS1K_NS1T_17LinearCombinationISH_fSH_fLNS_15FloatRoundStyleE2EEES1M_S1S_JEEENS4_5SM1004TMEM4LOAD26SM100_TMEM_LOAD_32dp32b32xENS4_13SM90_TMA_LOADENS14_INS15_ILi1ELi4ELi3EEES18_NSV_INS5_IJS19_S1O_EEENS5_IJS1O_SC_EEEEEEENS4_39AutoVectorizingCopyWithAssumedAlignmentILi128EEENS4_14SM90_TMA_STOREES28_S2A_S2A_EEEvvEEEEvNT_6ParamsE:
	.zero		2944


//--------------------- SYMBOLS --------------------------

	.type		.nv.reservedSmem.offset0,@object
	.size		.nv.reservedSmem.offset0,0x4
	.type		.nv.reservedSmem.cap,@object
	.size		.nv.reservedSmem.cap,0x4
	.type		__assertfail,@function
